	.target	sm_100a

	.elftype	@"ET_EXEC"


//--------------------- .note.nv.tkinfo           --------------------------
	.section	.note.nv.tkinfo,"",@"SHT_NOTE"
	.sectionflags	@"SHF_NOTE_NV_TKINFO"
	.tkinfo
        /*0018*/ 	.word	0x00000002
        /*0030*/ 	.string	""
        /*0030*/ 	.string	"ptxas"
        /*0030*/ 	.string	"Cuda compilation tools, release 13.0, V13.0.88"
        /*0030*/ 	.string	"Build cuda_13.0.r13.0/compiler.36424714_0"
        /*0030*/ 	.string	"-arch sm_100a -m 64 "



//--------------------- .note.nv.cuinfo           --------------------------
	.section	.note.nv.cuinfo,"",@"SHT_NOTE"
	.sectionflags	@"SHF_NOTE_NV_CUINFO"
        /*0018*/ 	.short	0x0002
        /*001a*/ 	.short	0x0064
        /*001c*/ 	.short	0x0082
	.zero		2


//--------------------- .nv.info                  --------------------------
	.section	.nv.info,"",@"SHT_CUDA_INFO"
	.align	4


	//----- nvinfo : EIATTR_REGCOUNT
	.align		4
        /*0000*/ 	.byte	0x04, 0x2f
        /*0002*/ 	.short	(.L_19 - .L_18)
	.align		4
.L_18:
        /*0004*/ 	.word	index@(_ZN7cutlass13device_kernelINS_4gemm6kernel13GemmUniversalIN4cute5tupleIJiiiiEEENS1_10collective13CollectiveMmaINS1_35MainloopSm100TmaUmmaWarpSpecializedILi3ELi2ELi4ENS5_IJNS4_1CILi2EEENSA_ILi1EEESC_EEEEENS5_IJNSA_ILi128EEENSA_ILi64EEESG_EEENS_6half_tENS5_IJlSC_lEEESI_SJ_NS4_8TiledMMAINS4_8MMA_AtomIJNS4_26SM100_MMA_F16BF16_2x1SM_SSISI_SI_fLi128ELi64ELNS4_4UMMA5MajorE0ELSO_0ELNSN_7ScaleInE0ELSP_0EEEEEENS4_6LayoutINS5_IJSC_SC_SC_EEENS5_IJNSA_ILi0EEESU_SU_EEEEENS5_IJNS4_10UnderscoreESX_SX_EEEEENS4_18SM100_TMA_2SM_LOADENS4_14ComposedLayoutINS4_7SwizzleILi3ELi4ELi3EEENS4_18smem_ptr_flag_bitsILi16EEENSS_INS5_IJNSA_ILi8EEESG_EEENS5_IJSG_SC_EEEEEEEvNS4_8identityES10_S1A_vS1B_EENS_8epilogue10collective18CollectiveEpilogueINS1D_23Sm100TmaWarpSpecializedILi3ELi2ELi16ELb1ELb0EEEJNS5_IJSG_SG_SG_EEENS5_IJNSS_ISG_SC_EENSS_INS5_IJNSA_ILi16EEESB_EEENS5_IJSC_NSA_ILi32EEEEEEEEEEESI_SJ_SI_SJ_NS1D_6fusion15FusionCallbacksIS1H_NS1Q_17LinearCombinationISI_fSI_fLNS_15FloatRoundStyleE2EEES1I_S1P_JEEENS4_5SM1004TMEM4LOAD26SM100_TMEM_LOAD_32dp32b16xENS4_13SM90_TMA_LOADENS11_INS12_ILi1ELi4ELi3EEES15_NSS_INS5_IJS16_S1K_EEENS5_IJS1K_SC_EEEEEEENS4_39AutoVectorizingCopyWithAssumedAlignmentILi128EEENS4_14SM90_TMA_STOREES25_S27_S27_EEEvvEEEEvNT_6ParamsE)
        /*0008*/ 	.word	0x00000059


	//----- nvinfo : EIATTR_FRAME_SIZE
	.align		4
.L_19:
        /*000c*/ 	.byte	0x04, 0x11
        /*000e*/ 	.short	(.L_21 - .L_20)
	.align		4
.L_20:
        /*0010*/ 	.word	index@($__internal_2_$__cuda_sm10x_tcgen05_guardrail_trap_unallocated_columns_being_dealloced)
        /*0014*/ 	.word	0x00000000


	//----- nvinfo : EIATTR_FRAME_SIZE
	.align		4
.L_21:
        /*0018*/ 	.byte	0x04, 0x11
        /*001a*/ 	.short	(.L_23 - .L_22)
	.align		4
.L_22:
        /*001c*/ 	.word	index@($__internal_1_$__cuda_sm10x_tcgen05_guardrail_trap_phase_invalid_during_alloc)
        /*0020*/ 	.word	0x00000000


	//----- nvinfo : EIATTR_FRAME_SIZE
	.align		4
.L_23:
        /*0024*/ 	.byte	0x04, 0x11
        /*0026*/ 	.short	(.L_25 - .L_24)
	.align		4
.L_24:
        /*0028*/ 	.word	index@($__internal_0_$__cuda_sm10x_tcgen05_guardrail_trap_col_being_dealloced_not_returned_by_alloc)
        /*002c*/ 	.word	0x00000000


	//----- nvinfo : EIATTR_FRAME_SIZE
	.align		4
.L_25:
        /*0030*/ 	.byte	0x04, 0x11
        /*0032*/ 	.short	(.L_27 - .L_26)
	.align		4
.L_26:
        /*0034*/ 	.word	index@(_ZN7cutlass13device_kernelINS_4gemm6kernel13GemmUniversalIN4cute5tupleIJiiiiEEENS1_10collective13CollectiveMmaINS1_35MainloopSm100TmaUmmaWarpSpecializedILi3ELi2ELi4ENS5_IJNS4_1CILi2EEENSA_ILi1EEESC_EEEEENS5_IJNSA_ILi128EEENSA_ILi64EEESG_EEENS_6half_tENS5_IJlSC_lEEESI_SJ_NS4_8TiledMMAINS4_8MMA_AtomIJNS4_26SM100_MMA_F16BF16_2x1SM_SSISI_SI_fLi128ELi64ELNS4_4UMMA5MajorE0ELSO_0ELNSN_7ScaleInE0ELSP_0EEEEEENS4_6LayoutINS5_IJSC_SC_SC_EEENS5_IJNSA_ILi0EEESU_SU_EEEEENS5_IJNS4_10UnderscoreESX_SX_EEEEENS4_18SM100_TMA_2SM_LOADENS4_14ComposedLayoutINS4_7SwizzleILi3ELi4ELi3EEENS4_18smem_ptr_flag_bitsILi16EEENSS_INS5_IJNSA_ILi8EEESG_EEENS5_IJSG_SC_EEEEEEEvNS4_8identityES10_S1A_vS1B_EENS_8epilogue10collective18CollectiveEpilogueINS1D_23Sm100TmaWarpSpecializedILi3ELi2ELi16ELb1ELb0EEEJNS5_IJSG_SG_SG_EEENS5_IJNSS_ISG_SC_EENSS_INS5_IJNSA_ILi16EEESB_EEENS5_IJSC_NSA_ILi32EEEEEEEEEEESI_SJ_SI_SJ_NS1D_6fusion15FusionCallbacksIS1H_NS1Q_17LinearCombinationISI_fSI_fLNS_15FloatRoundStyleE2EEES1I_S1P_JEEENS4_5SM1004TMEM4LOAD26SM100_TMEM_LOAD_32dp32b16xENS4_13SM90_TMA_LOADENS11_INS12_ILi1ELi4ELi3EEES15_NSS_INS5_IJS16_S1K_EEENS5_IJS1K_SC_EEEEEEENS4_39AutoVectorizingCopyWithAssumedAlignmentILi128EEENS4_14SM90_TMA_STOREES25_S27_S27_EEEvvEEEEvNT_6ParamsE)
        /*0038*/ 	.word	0x00000000


	//----- nvinfo : EIATTR_MIN_STACK_SIZE
	.align		4
.L_27:
        /*003c*/ 	.byte	0x04, 0x12
        /*003e*/ 	.short	(.L_29 - .L_28)
	.align		4
.L_28:
        /*0040*/ 	.word	index@(_ZN7cutlass13device_kernelINS_4gemm6kernel13GemmUniversalIN4cute5tupleIJiiiiEEENS1_10collective13CollectiveMmaINS1_35MainloopSm100TmaUmmaWarpSpecializedILi3ELi2ELi4ENS5_IJNS4_1CILi2EEENSA_ILi1EEESC_EEEEENS5_IJNSA_ILi128EEENSA_ILi64EEESG_EEENS_6half_tENS5_IJlSC_lEEESI_SJ_NS4_8TiledMMAINS4_8MMA_AtomIJNS4_26SM100_MMA_F16BF16_2x1SM_SSISI_SI_fLi128ELi64ELNS4_4UMMA5MajorE0ELSO_0ELNSN_7ScaleInE0ELSP_0EEEEEENS4_6LayoutINS5_IJSC_SC_SC_EEENS5_IJNSA_ILi0EEESU_SU_EEEEENS5_IJNS4_10UnderscoreESX_SX_EEEEENS4_18SM100_TMA_2SM_LOADENS4_14ComposedLayoutINS4_7SwizzleILi3ELi4ELi3EEENS4_18smem_ptr_flag_bitsILi16EEENSS_INS5_IJNSA_ILi8EEESG_EEENS5_IJSG_SC_EEEEEEEvNS4_8identityES10_S1A_vS1B_EENS_8epilogue10collective18CollectiveEpilogueINS1D_23Sm100TmaWarpSpecializedILi3ELi2ELi16ELb1ELb0EEEJNS5_IJSG_SG_SG_EEENS5_IJNSS_ISG_SC_EENSS_INS5_IJNSA_ILi16EEESB_EEENS5_IJSC_NSA_ILi32EEEEEEEEEEESI_SJ_SI_SJ_NS1D_6fusion15FusionCallbacksIS1H_NS1Q_17LinearCombinationISI_fSI_fLNS_15FloatRoundStyleE2EEES1I_S1P_JEEENS4_5SM1004TMEM4LOAD26SM100_TMEM_LOAD_32dp32b16xENS4_13SM90_TMA_LOADENS11_INS12_ILi1ELi4ELi3EEES15_NSS_INS5_IJS16_S1K_EEENS5_IJS1K_SC_EEEEEEENS4_39AutoVectorizingCopyWithAssumedAlignmentILi128EEENS4_14SM90_TMA_STOREES25_S27_S27_EEEvvEEEEvNT_6ParamsE)
        /*0044*/ 	.word	0x00000000
.L_29:


//--------------------- .nv.compat                --------------------------
	.section	.nv.compat,"",@"SHT_CUDA_COMPAT_INFO"
	.align	4
        /*0000*/ 	.byte	0x02, 0x09, 0x01, 0x00, 0x02, 0x02, 0x02, 0x00, 0x02, 0x05, 0x05, 0x00, 0x03, 0x07, 0x01, 0x01
        /*0010*/ 	.byte	0x02, 0x03, 0x01, 0x00, 0x02, 0x06, 0x01, 0x00, 0x04, 0x0b, 0x08, 0x00, 0x09, 0x00, 0x00, 0x00
        /*0020*/ 	.byte	0x00, 0x00, 0x00, 0x00


//--------------------- .nv.info._ZN7cutlass13device_kernelINS_4gemm6kernel13GemmUniversalIN4cute5tupleIJiiiiEEENS1_10collective13CollectiveMmaINS1_35MainloopSm100TmaUmmaWarpSpecializedILi3ELi2ELi4ENS5_IJNS4_1CILi2EEENSA_ILi1EEESC_EEEEENS5_IJNSA_ILi128EEENSA_ILi64EEESG_EEENS_6half_tENS5_IJlSC_lEEESI_SJ_NS4_8TiledMMAINS4_8MMA_AtomIJNS4_26SM100_MMA_F16BF16_2x1SM_SSISI_SI_fLi128ELi64ELNS4_4UMMA5MajorE0ELSO_0ELNSN_7ScaleInE0ELSP_0EEEEEENS4_6LayoutINS5_IJSC_SC_SC_EEENS5_IJNSA_ILi0EEESU_SU_EEEEENS5_IJNS4_10UnderscoreESX_SX_EEEEENS4_18SM100_TMA_2SM_LOADENS4_14ComposedLayoutINS4_7SwizzleILi3ELi4ELi3EEENS4_18smem_ptr_flag_bitsILi16EEENSS_INS5_IJNSA_ILi8EEESG_EEENS5_IJSG_SC_EEEEEEEvNS4_8identityES10_S1A_vS1B_EENS_8epilogue10collective18CollectiveEpilogueINS1D_23Sm100TmaWarpSpecializedILi3ELi2ELi16ELb1ELb0EEEJNS5_IJSG_SG_SG_EEENS5_IJNSS_ISG_SC_EENSS_INS5_IJNSA_ILi16EEESB_EEENS5_IJSC_NSA_ILi32EEEEEEEEEEESI_SJ_SI_SJ_NS1D_6fusion15FusionCallbacksIS1H_NS1Q_17LinearCombinationISI_fSI_fLNS_15FloatRoundStyleE2EEES1I_S1P_JEEENS4_5SM1004TMEM4LOAD26SM100_TMEM_LOAD_32dp32b16xENS4_13SM90_TMA_LOADENS11_INS12_ILi1ELi4ELi3EEES15_NSS_INS5_IJS16_S1K_EEENS5_IJS1K_SC_EEEEEEENS4_39AutoVectorizingCopyWithAssumedAlignmentILi128EEENS4_14SM90_TMA_STOREES25_S27_S27_EEEvvEEEEvNT_6ParamsE --------------------------
	.section	.nv.info._ZN7cutlass13device_kernelINS_4gemm6kernel13GemmUniversalIN4cute5tupleIJiiiiEEENS1_10collective13CollectiveMmaINS1_35MainloopSm100TmaUmmaWarpSpecializedILi3ELi2ELi4ENS5_IJNS4_1CILi2EEENSA_ILi1EEESC_EEEEENS5_IJNSA_ILi128EEENSA_ILi64EEESG_EEENS_6half_tENS5_IJlSC_lEEESI_SJ_NS4_8TiledMMAINS4_8MMA_AtomIJNS4_26SM100_MMA_F16BF16_2x1SM_SSISI_SI_fLi128ELi64ELNS4_4UMMA5MajorE0ELSO_0ELNSN_7ScaleInE0ELSP_0EEEEEENS4_6LayoutINS5_IJSC_SC_SC_EEENS5_IJNSA_ILi0EEESU_SU_EEEEENS5_IJNS4_10UnderscoreESX_SX_EEEEENS4_18SM100_TMA_2SM_LOADENS4_14ComposedLayoutINS4_7SwizzleILi3ELi4ELi3EEENS4_18smem_ptr_flag_bitsILi16EEENSS_INS5_IJNSA_ILi8EEESG_EEENS5_IJSG_SC_EEEEEEEvNS4_8identityES10_S1A_vS1B_EENS_8epilogue10collective18CollectiveEpilogueINS1D_23Sm100TmaWarpSpecializedILi3ELi2ELi16ELb1ELb0EEEJNS5_IJSG_SG_SG_EEENS5_IJNSS_ISG_SC_EENSS_INS5_IJNSA_ILi16EEESB_EEENS5_IJSC_NSA_ILi32EEEEEEEEEEESI_SJ_SI_SJ_NS1D_6fusion15FusionCallbacksIS1H_NS1Q_17LinearCombinationISI_fSI_fLNS_15FloatRoundStyleE2EEES1I_S1P_JEEENS4_5SM1004TMEM4LOAD26SM100_TMEM_LOAD_32dp32b16xENS4_13SM90_TMA_LOADENS11_INS12_ILi1ELi4ELi3EEES15_NSS_INS5_IJS16_S1K_EEENS5_IJS1K_SC_EEEEEEENS4_39AutoVectorizingCopyWithAssumedAlignmentILi128EEENS4_14SM90_TMA_STOREES25_S27_S27_EEEvvEEEEvNT_6ParamsE,"",@"SHT_CUDA_INFO"
	.sectionflags	@""
	.align	4


	//----- nvinfo : EIATTR_CUDA_API_VERSION
	.align		4
        /*0000*/ 	.byte	0x04, 0x37
        /*0002*/ 	.short	(.L_31 - .L_30)
.L_30:
        /*0004*/ 	.word	0x00000082


	//----- nvinfo : EIATTR_KPARAM_INFO
	.align		4
.L_31:
        /*0008*/ 	.byte	0x04, 0x17
        /*000a*/ 	.short	(.L_33 - .L_32)
.L_32:
        /*000c*/ 	.word	0x00000000
        /*0010*/ 	.short	0x0000
        /*0012*/ 	.short	0x0000
        /*0014*/ 	.byte	0x00, 0xf0, 0x01, 0x20


	//----- nvinfo : EIATTR_AT_ENTRY_FRAGMENTS
	.align		4
.L_33:
        /*0018*/ 	.byte	0x04, 0x4f
        /*001a*/ 	.short	(.L_35 - .L_34)


	//   ....[0]....
.L_34:
        /*001c*/ 	.word	0x00000007


	//----- nvinfo : EIATTR_RESERVED_SMEM_USED
	.align		4
.L_35:
        /*0020*/ 	.byte	0x01, 0x41
	.zero		2


	//----- nvinfo : EIATTR_SPARSE_MMA_MASK
	.align		4
        /*0024*/ 	.byte	0x03, 0x50
        /*0026*/ 	.short	0x0000


	//----- nvinfo : EIATTR_TCGEN05_2CTA_USED
	.align		4
        /*0028*/ 	.byte	0x01, 0x52
	.zero		2


	//----- nvinfo : EIATTR_MAXREG_COUNT
	.align		4
        /*002c*/ 	.byte	0x03, 0x1b
        /*002e*/ 	.short	0x00ff


	//----- nvinfo : EIATTR_NUM_BARRIERS
	.align		4
        /*0030*/ 	.byte	0x02, 0x4c
        /*0032*/ 	.byte	0x07
	.zero		1


	//----- nvinfo : EIATTR_EXTERNS
	.align		4
        /*0034*/ 	.byte	0x04, 0x0f
        /*0036*/ 	.short	(.L_37 - .L_36)


	//   ....[0]....
	.align		4
.L_36:
        /*0038*/ 	.word	index@(__assertfail)


	//----- nvinfo : EIATTR_MERCURY_ISA_VERSION
	.align		4
.L_37:
        /*003c*/ 	.byte	0x03, 0x5f
        /*003e*/ 	.short	0x0101


	//----- nvinfo : EIATTR_INT_WARP_WIDE_INSTR_OFFSETS
	.align		4
        /*0040*/ 	.byte	0x04, 0x31
        /*0042*/ 	.short	(.L_39 - .L_38)


	//   ....[0]....
.L_38:
        /*0044*/ 	.word	0x00000cd0


	//   ....[1]....
        /*0048*/ 	.word	0x00000d70


	//   ....[2]....
        /*004c*/ 	.word	0x000020e0


	//   ....[3]....
        /*0050*/ 	.word	0x00003f30


	//   ....[4]....
        /*0054*/ 	.word	0x00003f50


	//   ....[5]....
        /*0058*/ 	.word	0x00003f80


	//   ....[6]....
        /*005c*/ 	.word	0x00004890


	//   ....[7]....
        /*0060*/ 	.word	0x00004900


	//   ....[8]....
        /*0064*/ 	.word	0x00004a10


	//   ....[9]....
        /*0068*/ 	.word	0x00004be0


	//   ....[10]....
        /*006c*/ 	.word	0x00004c90


	//   ....[11]....
        /*0070*/ 	.word	0x00004db0


	//----- nvinfo : EIATTR_COOP_GROUP_MASK_REGIDS
	.align		4
.L_39:
        /*0074*/ 	.byte	0x04, 0x29
        /*0076*/ 	.short	(.L_41 - .L_40)


	//   ....[0]....
.L_40:
        /*0078*/ 	.word	0xffffffff


	//   ....[1]....
        /*007c*/ 	.word	0xffffffff


	//   ....[2]....
        /*0080*/ 	.word	0xffffffff


	//   ....[3]....
        /*0084*/ 	.word	0xffffffff


	//   ....[4]....
        /*0088*/ 	.word	0xffffffff


	//   ....[5]....
        /*008c*/ 	.word	0xffffffff


	//   ....[6]....
        /*0090*/ 	.word	0xffffffff


	//   ....[7]....
        /*0094*/ 	.word	0xffffffff


	//   ....[8]....
        /*0098*/ 	.word	0xffffffff


	//   ....[9]....
        /*009c*/ 	.word	0xffffffff


	//   ....[10]....
        /*00a0*/ 	.word	0xffffffff


	//   ....[11]....
        /*00a4*/ 	.word	0xffffffff


	//   ....[12]....
        /*00a8*/ 	.word	0xffffffff


	//   ....[13]....
        /*00ac*/ 	.word	0xffffffff


	//----- nvinfo : EIATTR_COOP_GROUP_INSTR_OFFSETS
	.align		4
.L_41:
        /*00b0*/ 	.byte	0x04, 0x28
        /*00b2*/ 	.short	(.L_43 - .L_42)


	//   ....[0]....
.L_42:
        /*00b4*/ 	.word	0x000000c0


	//   ....[1]....
        /*00b8*/ 	.word	0x00000500


	//   ....[2]....
        /*00bc*/ 	.word	0x00000660


	//   ....[3]....
        /*00c0*/ 	.word	0x000007d0


	//   ....[4]....
        /*00c4*/ 	.word	0x000008c0


	//   ....[5]....
        /*00c8*/ 	.word	0x00000a20


	//   ....[6]....
        /*00cc*/ 	.word	0x00000bb0


	//   ....[7]....
        /*00d0*/ 	.word	0x00000df0


	//   ....[8]....
        /*00d4*/ 	.word	0x00001fc0


	//   ....[9]....
        /*00d8*/ 	.word	0x00002d10


	//   ....[10]....
        /*00dc*/ 	.word	0x000031e0


	//   ....[11]....
        /*00e0*/ 	.word	0x00003210


	//   ....[12]....
        /*00e4*/ 	.word	0x00003e30


	//   ....[13]....
        /*00e8*/ 	.word	0x00004040


	//----- nvinfo : EIATTR_VRC_CTA_INIT_COUNT
	.align		4
.L_43:
        /*00ec*/ 	.byte	0x02, 0x4a
        /*00ee*/ 	.byte	0x80
	.zero		1


	//----- nvinfo : EIATTR_SYSCALL_OFFSETS
	.align		4
        /*00f0*/ 	.byte	0x04, 0x46
        /*00f2*/ 	.short	(.L_45 - .L_44)


	//   ....[0]....
.L_44:
        /*00f4*/ 	.word	0x00005940


	//   ....[1]....
        /*00f8*/ 	.word	0x00005a30


	//   ....[2]....
        /*00fc*/ 	.word	0x000061f0


	//   ....[3]....
        /*0100*/ 	.word	0x00006b70


	//----- nvinfo : EIATTR_MBARRIER_INSTR_OFFSETS
	.align		4
.L_45:
        /*0104*/ 	.byte	0x04, 0x39
        /*0106*/ 	.short	(.L_47 - .L_46)


	//   ....[0]....
.L_46:
        /*0108*/ 	.word	0x000005f0
        /*010c*/ 	.word	0x000000ff
        /*0110*/ 	.word	0x00000000
        /*0114*/ 	.short	0x0100
        /*0116*/ 	.byte	0x08
	.zero		1


	//   ....[1]....
        /*0118*/ 	.word	0x00000600
        /*011c*/ 	.word	0x000000ff
        /*0120*/ 	.word	0x00000018
        /*0124*/ 	.short	0x0100
        /*0126*/ 	.byte	0x08
	.zero		1


	//   ....[2]....
        /*0128*/ 	.word	0x00000610
        /*012c*/ 	.word	0x000000ff
        /*0130*/ 	.word	0x00000008
        /*0134*/ 	.short	0x0100
        /*0136*/ 	.byte	0x08
	.zero		1


	//   ....[3]....
        /*0138*/ 	.word	0x00000620
        /*013c*/ 	.word	0x000000ff
        /*0140*/ 	.word	0x00000020
        /*0144*/ 	.short	0x0100
        /*0146*/ 	.byte	0x08
	.zero		1


	//   ....[4]....
        /*0148*/ 	.word	0x00000630
        /*014c*/ 	.word	0x000000ff
        /*0150*/ 	.word	0x00000010
        /*0154*/ 	.short	0x0100
        /*0156*/ 	.byte	0x08
	.zero		1


	//   ....[5]....
        /*0158*/ 	.word	0x00000640
        /*015c*/ 	.word	0x000000ff
        /*0160*/ 	.word	0x00000028
        /*0164*/ 	.short	0x0100
        /*0166*/ 	.byte	0x08
	.zero		1


	//   ....[6]....
        /*0168*/ 	.word	0x00000760
        /*016c*/ 	.word	0x000000ff
        /*0170*/ 	.word	0x00000030
        /*0174*/ 	.short	0x0100
        /*0176*/ 	.byte	0x09
	.zero		1


	//   ....[7]....
        /*0178*/ 	.word	0x00000770
        /*017c*/ 	.word	0x000000ff
        /*0180*/ 	.word	0x00000048
        /*0184*/ 	.short	0x0100
        /*0186*/ 	.byte	0x09
	.zero		1


	//   ....[8]....
        /*0188*/ 	.word	0x00000780
        /*018c*/ 	.word	0x000000ff
        /*0190*/ 	.word	0x00000038
        /*0194*/ 	.short	0x0100
        /*0196*/ 	.byte	0x09
	.zero		1


	//   ....[9]....
        /*0198*/ 	.word	0x00000790
        /*019c*/ 	.word	0x000000ff
        /*01a0*/ 	.word	0x00000050
        /*01a4*/ 	.short	0x0100
        /*01a6*/ 	.byte	0x09
	.zero		1


	//   ....[10]....
        /*01a8*/ 	.word	0x000007a0
        /*01ac*/ 	.word	0x000000ff
        /*01b0*/ 	.word	0x00000040
        /*01b4*/ 	.short	0x0100
        /*01b6*/ 	.byte	0x09
	.zero		1


	//   ....[11]....
        /*01b8*/ 	.word	0x000007b0
        /*01bc*/ 	.word	0x000000ff
        /*01c0*/ 	.word	0x00000058
        /*01c4*/ 	.short	0x0100
        /*01c6*/ 	.byte	0x09
	.zero		1


	//   ....[12]....
        /*01c8*/ 	.word	0x00000890
        /*01cc*/ 	.word	0x000000ff
        /*01d0*/ 	.word	0x00000060
        /*01d4*/ 	.short	0x0100
        /*01d6*/ 	.byte	0x08
	.zero		1


	//   ....[13]....
        /*01d8*/ 	.word	0x000008a0
        /*01dc*/ 	.word	0x000000ff
        /*01e0*/ 	.word	0x00000068
        /*01e4*/ 	.short	0x0100
        /*01e6*/ 	.byte	0x08
	.zero		1


	//   ....[14]....
        /*01e8*/ 	.word	0x000009d0
        /*01ec*/ 	.word	0x000000ff
        /*01f0*/ 	.word	0x00000070
        /*01f4*/ 	.short	0x0100
        /*01f6*/ 	.byte	0x08
	.zero		1


	//   ....[15]....
        /*01f8*/ 	.word	0x000009e0
        /*01fc*/ 	.word	0x000000ff
        /*0200*/ 	.word	0x00000080
        /*0204*/ 	.short	0x0100
        /*0206*/ 	.byte	0x08
	.zero		1


	//   ....[16]....
        /*0208*/ 	.word	0x000009f0
        /*020c*/ 	.word	0x000000ff
        /*0210*/ 	.word	0x00000078
        /*0214*/ 	.short	0x0100
        /*0216*/ 	.byte	0x08
	.zero		1


	//   ....[17]....
        /*0218*/ 	.word	0x00000a00
        /*021c*/ 	.word	0x000000ff
        /*0220*/ 	.word	0x00000088
        /*0224*/ 	.short	0x0100
        /*0226*/ 	.byte	0x08
	.zero		1


	//   ....[18]....
        /*0228*/ 	.word	0x00000b20
        /*022c*/ 	.word	0x000000ff
        /*0230*/ 	.word	0x00000090
        /*0234*/ 	.short	0x0100
        /*0236*/ 	.byte	0x09
	.zero		1


	//   ....[19]....
        /*0238*/ 	.word	0x00000b30
        /*023c*/ 	.word	0x000000ff
        /*0240*/ 	.word	0x000000b0
        /*0244*/ 	.short	0x0100
        /*0246*/ 	.byte	0x09
	.zero		1


	//   ....[20]....
        /*0248*/ 	.word	0x00000b40
        /*024c*/ 	.word	0x000000ff
        /*0250*/ 	.word	0x00000098
        /*0254*/ 	.short	0x0100
        /*0256*/ 	.byte	0x09
	.zero		1


	//   ....[21]....
        /*0258*/ 	.word	0x00000b50
        /*025c*/ 	.word	0x000000ff
        /*0260*/ 	.word	0x000000b8
        /*0264*/ 	.short	0x0100
        /*0266*/ 	.byte	0x09
	.zero		1


	//   ....[22]....
        /*0268*/ 	.word	0x00000b60
        /*026c*/ 	.word	0x000000ff
        /*0270*/ 	.word	0x000000a0
        /*0274*/ 	.short	0x0100
        /*0276*/ 	.byte	0x09
	.zero		1


	//   ....[23]....
        /*0278*/ 	.word	0x00000b70
        /*027c*/ 	.word	0x000000ff
        /*0280*/ 	.word	0x000000c0
        /*0284*/ 	.short	0x0100
        /*0286*/ 	.byte	0x09
	.zero		1


	//   ....[24]....
        /*0288*/ 	.word	0x00000b80
        /*028c*/ 	.word	0x000000ff
        /*0290*/ 	.word	0x000000a8
        /*0294*/ 	.short	0x0100
        /*0296*/ 	.byte	0x09
	.zero		1


	//   ....[25]....
        /*0298*/ 	.word	0x00000b90
        /*029c*/ 	.word	0x000000ff
        /*02a0*/ 	.word	0x000000c8
        /*02a4*/ 	.short	0x0100
        /*02a6*/ 	.byte	0x09
	.zero		1


	//   ....[26]....
        /*02a8*/ 	.word	0x00000c80
        /*02ac*/ 	.word	0x000000ff
        /*02b0*/ 	.word	0x000000d0
        /*02b4*/ 	.short	0x0100
        /*02b6*/ 	.byte	0x08
	.zero		1


	//   ....[27]....
        /*02b8*/ 	.word	0x00000c90
        /*02bc*/ 	.word	0x000000ff
        /*02c0*/ 	.word	0x000000e0
        /*02c4*/ 	.short	0x0100
        /*02c6*/ 	.byte	0x08
	.zero		1


	//   ....[28]....
        /*02c8*/ 	.word	0x00000ca0
        /*02cc*/ 	.word	0x000000ff
        /*02d0*/ 	.word	0x000000d8
        /*02d4*/ 	.short	0x0100
        /*02d6*/ 	.byte	0x08
	.zero		1


	//   ....[29]....
        /*02d8*/ 	.word	0x00000cb0
        /*02dc*/ 	.word	0x000000ff
        /*02e0*/ 	.word	0x000000e8
        /*02e4*/ 	.short	0x0100
        /*02e6*/ 	.byte	0x08
	.zero		1


	//   ....[30]....
        /*02e8*/ 	.word	0x00000da0
        /*02ec*/ 	.word	0x000000ff
        /*02f0*/ 	.word	0x000000f0
        /*02f4*/ 	.short	0x0100
        /*02f6*/ 	.byte	0x07
	.zero		1


	//   ....[31]....
        /*02f8*/ 	.word	0x000017c0
        /*02fc*/ 	.word	0x00000003
        /*0300*/ 	.word	0x000000e0
        /*0304*/ 	.short	0x010a
        /*0306*/ 	.byte	0xff
	.zero		1


	//   ....[32]....
        /*0308*/ 	.word	0x000017f0
        /*030c*/ 	.word	0x00000003
        /*0310*/ 	.word	0x000000d0
        /*0314*/ 	.short	0x0101
        /*0316*/ 	.byte	0xff
	.zero		1


	//   ....[33]....
        /*0318*/ 	.word	0x000018f0
        /*031c*/ 	.word	0x000000ff
        /*0320*/ 	.word	0x00000018
        /*0324*/ 	.short	0x010a
        /*0326*/ 	.byte	0x08
	.zero		1


	//   ....[34]....
        /*0328*/ 	.word	0x000019c0
        /*032c*/ 	.word	0x000000ff
        /*0330*/ 	.word	0x00000018
        /*0334*/ 	.short	0x010a
        /*0336*/ 	.byte	0x21
	.zero		1


	//   ....[35]....
        /*0338*/ 	.word	0x00001b70
        /*033c*/ 	.word	0x000000ff
        /*0340*/ 	.word	0x00000018
        /*0344*/ 	.short	0x010a
        /*0346*/ 	.byte	0x08
	.zero		1


	//   ....[36]....
        /*0348*/ 	.word	0x00001c70
        /*034c*/ 	.word	0x000000ff
        /*0350*/ 	.word	0x00000068
        /*0354*/ 	.short	0x0101
        /*0356*/ 	.byte	0x06
	.zero		1


	//   ....[37]....
        /*0358*/ 	.word	0x00001c90
        /*035c*/ 	.word	0x000000ff
        /*0360*/ 	.word	0x00000018
        /*0364*/ 	.short	0x010a
        /*0366*/ 	.byte	0x08
	.zero		1


	//   ....[38]....
        /*0368*/ 	.word	0x00001d10
        /*036c*/ 	.word	0x000000ff
        /*0370*/ 	.word	0x00000018
        /*0374*/ 	.short	0x010a
        /*0376*/ 	.byte	0x11
	.zero		1


	//   ....[39]....
        /*0378*/ 	.word	0x00001ea0
        /*037c*/ 	.word	0x000000ff
        /*0380*/ 	.word	0x00000018
        /*0384*/ 	.short	0x010a
        /*0386*/ 	.byte	0x08
	.zero		1


	//   ....[40]....
        /*0388*/ 	.word	0x00001ff0
        /*038c*/ 	.word	0x00000002
        /*0390*/ 	.word	0x00000070
        /*0394*/ 	.short	0x010a
        /*0396*/ 	.byte	0xff
	.zero		1


	//   ....[41]....
        /*0398*/ 	.word	0x000020b0
        /*039c*/ 	.word	0x00000002
        /*03a0*/ 	.word	0x00000000
        /*03a4*/ 	.short	0x0101
        /*03a6*/ 	.byte	0xff
	.zero		1


	//   ....[42]....
        /*03a8*/ 	.word	0x00002610
        /*03ac*/ 	.word	0x000000ff
        /*03b0*/ 	.word	0x00000000
        /*03b4*/ 	.short	0x010a
        /*03b6*/ 	.byte	0x04
	.zero		1


	//   ....[43]....
        /*03b8*/ 	.word	0x000026a0
        /*03bc*/ 	.word	0x000000ff
        /*03c0*/ 	.word	0x00000000
        /*03c4*/ 	.short	0x010a
        /*03c6*/ 	.byte	0x04
	.zero		1


	//   ....[44]....
        /*03c8*/ 	.word	0x00002740
        /*03cc*/ 	.word	0x00000000
        /*03d0*/ 	.word	0x00000000
        /*03d4*/ 	.short	0x010a
        /*03d6*/ 	.byte	0xff
	.zero		1


	//   ....[45]....
        /*03d8*/ 	.word	0x00002870
        /*03dc*/ 	.word	0x00000000
        /*03e0*/ 	.word	0x000000d0
        /*03e4*/ 	.short	0x010a
        /*03e6*/ 	.byte	0xff
	.zero		1


	//   ....[46]....
        /*03e8*/ 	.word	0x000028e0
        /*03ec*/ 	.word	0x00000004
        /*03f0*/ 	.word	0x00000000
        /*03f4*/ 	.short	0x0101
        /*03f6*/ 	.byte	0xff
	.zero		1


	//   ....[47]....
        /*03f8*/ 	.word	0x00002900
        /*03fc*/ 	.word	0x000000ff
        /*0400*/ 	.word	0x00000080
        /*0404*/ 	.short	0x010a
        /*0406*/ 	.byte	0x05
	.zero		1


	//   ....[48]....
        /*0408*/ 	.word	0x00002a20
        /*040c*/ 	.word	0x00000000
        /*0410*/ 	.word	0x00000070
        /*0414*/ 	.short	0x010a
        /*0416*/ 	.byte	0xff
	.zero		1


	//   ....[49]....
        /*0418*/ 	.word	0x00002b20
        /*041c*/ 	.word	0x00000000
        /*0420*/ 	.word	0x00000000
        /*0424*/ 	.short	0x0101
        /*0426*/ 	.byte	0xff
	.zero		1


	//   ....[50]....
        /*0428*/ 	.word	0x00002bb0
        /*042c*/ 	.word	0x000000ff
        /*0430*/ 	.word	0x00000080
        /*0434*/ 	.short	0x0106
        /*0436*/ 	.byte	0x05
	.zero		1


	//   ....[51]....
        /*0438*/ 	.word	0x00002bd0
        /*043c*/ 	.word	0x000000ff
        /*0440*/ 	.word	0x00000080
        /*0444*/ 	.short	0x010a
        /*0446*/ 	.byte	0x05
	.zero		1


	//   ....[52]....
        /*0448*/ 	.word	0x00002c60
        /*044c*/ 	.word	0x000000ff
        /*0450*/ 	.word	0x00000080
        /*0454*/ 	.short	0x0106
        /*0456*/ 	.byte	0x04
	.zero		1


	//   ....[53]....
        /*0458*/ 	.word	0x00002ca0
        /*045c*/ 	.word	0x00000000
        /*0460*/ 	.word	0x00000080
        /*0464*/ 	.short	0x010a
        /*0466*/ 	.byte	0xff
	.zero		1


	//   ....[54]....
        /*0468*/ 	.word	0x00002ee0
        /*046c*/ 	.word	0x000000ff
        /*0470*/ 	.word	0x00000008
        /*0474*/ 	.short	0x010a
        /*0476*/ 	.byte	0x06
	.zero		1


	//   ....[55]....
        /*0478*/ 	.word	0x00002f00
        /*047c*/ 	.word	0x000000ff
        /*0480*/ 	.word	0x00000008
        /*0484*/ 	.short	0x010a
        /*0486*/ 	.byte	0x06
	.zero		1


	//   ....[56]....
        /*0488*/ 	.word	0x00003090
        /*048c*/ 	.word	0x000000ff
        /*0490*/ 	.word	0x00000008
        /*0494*/ 	.short	0x010a
        /*0496*/ 	.byte	0x06
	.zero		1


	//   ....[57]....
        /*0498*/ 	.word	0x000030b0
        /*049c*/ 	.word	0x000000ff
        /*04a0*/ 	.word	0x00000008
        /*04a4*/ 	.short	0x010a
        /*04a6*/ 	.byte	0x06
	.zero		1


	//   ....[58]....
        /*04a8*/ 	.word	0x00003170
        /*04ac*/ 	.word	0x000000ff
        /*04b0*/ 	.word	0x00000000
        /*04b4*/ 	.short	0x0101
        /*04b6*/ 	.byte	0x07
	.zero		1


	//   ....[59]....
        /*04b8*/ 	.word	0x000034b0
        /*04bc*/ 	.word	0x00000000
        /*04c0*/ 	.word	0x00000070
        /*04c4*/ 	.short	0x010a
        /*04c6*/ 	.byte	0xff
	.zero		1


	//   ....[60]....
        /*04c8*/ 	.word	0x00003570
        /*04cc*/ 	.word	0x00000000
        /*04d0*/ 	.word	0x00000000
        /*04d4*/ 	.short	0x0101
        /*04d6*/ 	.byte	0xff
	.zero		1


	//   ....[61]....
        /*04d8*/ 	.word	0x00003630
        /*04dc*/ 	.word	0x000000ff
        /*04e0*/ 	.word	0x00000000
        /*04e4*/ 	.short	0x010a
        /*04e6*/ 	.byte	0x08
	.zero		1


	//   ....[62]....
        /*04e8*/ 	.word	0x00003640
        /*04ec*/ 	.word	0x000000ff
        /*04f0*/ 	.word	0x000000b0
        /*04f4*/ 	.short	0x010a
        /*04f6*/ 	.byte	0x09
	.zero		1


	//   ....[63]....
        /*04f8*/ 	.word	0x000036f0
        /*04fc*/ 	.word	0x000000ff
        /*0500*/ 	.word	0x00000000
        /*0504*/ 	.short	0x010a
        /*0506*/ 	.byte	0x08
	.zero		1


	//   ....[64]....
        /*0508*/ 	.word	0x00003820
        /*050c*/ 	.word	0x000000ff
        /*0510*/ 	.word	0x00000000
        /*0514*/ 	.short	0x010a
        /*0516*/ 	.byte	0x1e
	.zero		1


	//   ....[65]....
        /*0518*/ 	.word	0x00003b20
        /*051c*/ 	.word	0x000000ff
        /*0520*/ 	.word	0x00000000
        /*0524*/ 	.short	0x010a
        /*0526*/ 	.byte	0x08
	.zero		1


	//   ....[66]....
        /*0528*/ 	.word	0x00003bb0
        /*052c*/ 	.word	0x000000ff
        /*0530*/ 	.word	0x00000000
        /*0534*/ 	.short	0x010a
        /*0536*/ 	.byte	0x08
	.zero		1


	//   ....[67]....
        /*0538*/ 	.word	0x00003c40
        /*053c*/ 	.word	0x000000ff
        /*0540*/ 	.word	0x00000000
        /*0544*/ 	.short	0x010a
        /*0546*/ 	.byte	0x08
	.zero		1


	//   ....[68]....
        /*0548*/ 	.word	0x00003ce0
        /*054c*/ 	.word	0x00000000
        /*0550*/ 	.word	0x00000000
        /*0554*/ 	.short	0x010a
        /*0556*/ 	.byte	0xff
	.zero		1


	//   ....[69]....
        /*0558*/ 	.word	0x00003d20
        /*055c*/ 	.word	0x00000000
        /*0560*/ 	.word	0x00000000
        /*0564*/ 	.short	0x010a
        /*0566*/ 	.byte	0xff
	.zero		1


	//   ....[70]....
        /*0568*/ 	.word	0x00003d90
        /*056c*/ 	.word	0x000000ff
        /*0570*/ 	.word	0x00000000
        /*0574*/ 	.short	0x0101
        /*0576*/ 	.byte	0x05
	.zero		1


	//   ....[71]....
        /*0578*/ 	.word	0x00003dd0
        /*057c*/ 	.word	0x000000ff
        /*0580*/ 	.word	0x000000f0
        /*0584*/ 	.short	0x010a
        /*0586*/ 	.byte	0x07
	.zero		1


	//   ....[72]....
        /*0588*/ 	.word	0x00003e20
        /*058c*/ 	.word	0x000000ff
        /*0590*/ 	.word	0x00000000
        /*0594*/ 	.short	0x0101
        /*0596*/ 	.byte	0x05
	.zero		1


	//   ....[73]....
        /*0598*/ 	.word	0x00004230
        /*059c*/ 	.word	0x00000000
        /*05a0*/ 	.word	0x00000070
        /*05a4*/ 	.short	0x010a
        /*05a6*/ 	.byte	0xff
	.zero		1


	//   ....[74]....
        /*05a8*/ 	.word	0x000042f0
        /*05ac*/ 	.word	0x00000000
        /*05b0*/ 	.word	0x00000000
        /*05b4*/ 	.short	0x0101
        /*05b6*/ 	.byte	0xff
	.zero		1


	//   ....[75]....
        /*05b8*/ 	.word	0x00004610
        /*05bc*/ 	.word	0x000000ff
        /*05c0*/ 	.word	0x00000068
        /*05c4*/ 	.short	0x010a
        /*05c6*/ 	.byte	0x07
	.zero		1


	//   ....[76]....
        /*05c8*/ 	.word	0x00004830
        /*05cc*/ 	.word	0x000000ff
        /*05d0*/ 	.word	0x00000048
        /*05d4*/ 	.short	0x010a
        /*05d6*/ 	.byte	0x0f
	.zero		1


	//   ....[77]....
        /*05d8*/ 	.word	0x00004ae0
        /*05dc*/ 	.word	0x000000ff
        /*05e0*/ 	.word	0x00000030
        /*05e4*/ 	.short	0x010b
        /*05e6*/ 	.byte	0x0f
	.zero		1


	//   ....[78]....
        /*05e8*/ 	.word	0x00004b60
        /*05ec*/ 	.word	0x000000ff
        /*05f0*/ 	.word	0x00000000
        /*05f4*/ 	.short	0x0101
        /*05f6*/ 	.byte	0x10
	.zero		1


	//   ....[79]....
        /*05f8*/ 	.word	0x00004ba0
        /*05fc*/ 	.word	0x000000ff
        /*0600*/ 	.word	0x00000048
        /*0604*/ 	.short	0x010a
        /*0606*/ 	.byte	0x0d
	.zero		1


	//   ....[80]....
        /*0608*/ 	.word	0x00004de0
        /*060c*/ 	.word	0x000000ff
        /*0610*/ 	.word	0x00000030
        /*0614*/ 	.short	0x010b
        /*0616*/ 	.byte	0x0d
	.zero		1


	//   ....[81]....
        /*0618*/ 	.word	0x00004e50
        /*061c*/ 	.word	0x000000ff
        /*0620*/ 	.word	0x00000000
        /*0624*/ 	.short	0x0101
        /*0626*/ 	.byte	0x0f
	.zero		1


	//   ....[82]....
        /*0628*/ 	.word	0x00004ea0
        /*062c*/ 	.word	0x000000ff
        /*0630*/ 	.word	0x00000000
        /*0634*/ 	.short	0x010a
        /*0636*/ 	.byte	0x04
	.zero		1


	//   ....[83]....
        /*0638*/ 	.word	0x00004f30
        /*063c*/ 	.word	0x000000ff
        /*0640*/ 	.word	0x00000000
        /*0644*/ 	.short	0x010a
        /*0646*/ 	.byte	0x04
	.zero		1


	//   ....[84]....
        /*0648*/ 	.word	0x00004fd0
        /*064c*/ 	.word	0x00000000
        /*0650*/ 	.word	0x00000000
        /*0654*/ 	.short	0x010a
        /*0656*/ 	.byte	0xff
	.zero		1


	//   ....[85]....
        /*0658*/ 	.word	0x00005310
        /*065c*/ 	.word	0x00000000
        /*0660*/ 	.word	0x00000070
        /*0664*/ 	.short	0x010a
        /*0666*/ 	.byte	0xff
	.zero		1


	//   ....[86]....
        /*0668*/ 	.word	0x00005420
        /*066c*/ 	.word	0x00000000
        /*0670*/ 	.word	0x00000000
        /*0674*/ 	.short	0x0101
        /*0676*/ 	.byte	0xff
	.zero		1


	//   ....[87]....
        /*0678*/ 	.word	0x00005e70
        /*067c*/ 	.word	0x00000000
        /*0680*/ 	.word	0x00000030
        /*0684*/ 	.short	0x010a
        /*0686*/ 	.byte	0xff
	.zero		1


	//   ....[88]....
        /*0688*/ 	.word	0x00005eb0
        /*068c*/ 	.word	0x0000004c
        /*0690*/ 	.word	0x00000090
        /*0694*/ 	.short	0x010a
        /*0696*/ 	.byte	0xff
	.zero		1


	//   ....[89]....
        /*0698*/ 	.word	0x00005fc0
        /*069c*/ 	.word	0x00000000
        /*06a0*/ 	.word	0x00000030
        /*06a4*/ 	.short	0x010a
        /*06a6*/ 	.byte	0xff
	.zero		1


	//   ....[90]....
        /*06a8*/ 	.word	0x000060d0
        /*06ac*/ 	.word	0x0000004c
        /*06b0*/ 	.word	0x00000090
        /*06b4*/ 	.short	0x010a
        /*06b6*/ 	.byte	0xff
	.zero		1


	//   ....[91]....
        /*06b8*/ 	.word	0x000068e0
        /*06bc*/ 	.word	0x00000000
        /*06c0*/ 	.word	0x00000000
        /*06c4*/ 	.short	0x0101
        /*06c6*/ 	.byte	0xff
	.zero		1


	//   ....[92]....
        /*06c8*/ 	.word	0x000068f0
        /*06cc*/ 	.word	0x00000002
        /*06d0*/ 	.word	0x00000030
        /*06d4*/ 	.short	0x010a
        /*06d6*/ 	.byte	0xff
	.zero		1


	//   ....[93]....
        /*06d8*/ 	.word	0x000069b0
        /*06dc*/ 	.word	0x00000002
        /*06e0*/ 	.word	0x00000030
        /*06e4*/ 	.short	0x010a
        /*06e6*/ 	.byte	0xff
	.zero		1


	//   ....[94]....
        /*06e8*/ 	.word	0x00006c90
        /*06ec*/ 	.word	0x0000004c
        /*06f0*/ 	.word	0x00000000
        /*06f4*/ 	.short	0x0101
        /*06f6*/ 	.byte	0xff
	.zero		1


	//   ....[95]....
        /*06f8*/ 	.word	0x000072d0
        /*06fc*/ 	.word	0x00000002
        /*0700*/ 	.word	0x00000000
        /*0704*/ 	.short	0x0101
        /*0706*/ 	.byte	0xff
	.zero		1


	//   ....[96]....
        /*0708*/ 	.word	0x00007540
        /*070c*/ 	.word	0x000000ff
        /*0710*/ 	.word	0x00000000
        /*0714*/ 	.short	0x0101
        /*0716*/ 	.byte	0x04
	.zero		1


	//   ....[97]....
        /*0718*/ 	.word	0x00007560
        /*071c*/ 	.word	0x00000003
        /*0720*/ 	.word	0x000000e0
        /*0724*/ 	.short	0x010a
        /*0726*/ 	.byte	0xff
	.zero		1


	//   ....[98]....
        /*0728*/ 	.word	0x000075c0
        /*072c*/ 	.word	0x00000002
        /*0730*/ 	.word	0x00000018
        /*0734*/ 	.short	0x010a
        /*0736*/ 	.byte	0xff
	.zero		1


	//   ....[99]....
        /*0738*/ 	.word	0x00007620
        /*073c*/ 	.word	0x00000002
        /*0740*/ 	.word	0x00000018
        /*0744*/ 	.short	0x010a
        /*0746*/ 	.byte	0xff
	.zero		1


	//   ....[100]....
        /*0748*/ 	.word	0x00007670
        /*074c*/ 	.word	0x00000002
        /*0750*/ 	.word	0x00000070
        /*0754*/ 	.short	0x010a
        /*0756*/ 	.byte	0xff
	.zero		1


	//   ....[101]....
        /*0758*/ 	.word	0x000076d0
        /*075c*/ 	.word	0x00000000
        /*0760*/ 	.word	0x00000000
        /*0764*/ 	.short	0x010a
        /*0766*/ 	.byte	0xff
	.zero		1


	//   ....[102]....
        /*0768*/ 	.word	0x00007730
        /*076c*/ 	.word	0x00000000
        /*0770*/ 	.word	0x00000000
        /*0774*/ 	.short	0x010a
        /*0776*/ 	.byte	0xff
	.zero		1


	//   ....[103]....
        /*0778*/ 	.word	0x00007780
        /*077c*/ 	.word	0x00000000
        /*0780*/ 	.word	0x000000d0
        /*0784*/ 	.short	0x010a
        /*0786*/ 	.byte	0xff
	.zero		1


	//   ....[104]....
        /*0788*/ 	.word	0x000077e0
        /*078c*/ 	.word	0x00000000
        /*0790*/ 	.word	0x00000080
        /*0794*/ 	.short	0x010a
        /*0796*/ 	.byte	0xff
	.zero		1


	//   ....[105]....
        /*0798*/ 	.word	0x00007830
        /*079c*/ 	.word	0x00000000
        /*07a0*/ 	.word	0x00000070
        /*07a4*/ 	.short	0x010a
        /*07a6*/ 	.byte	0xff
	.zero		1


	//   ....[106]....
        /*07a8*/ 	.word	0x00007890
        /*07ac*/ 	.word	0x00000000
        /*07b0*/ 	.word	0x00000080
        /*07b4*/ 	.short	0x010a
        /*07b6*/ 	.byte	0xff
	.zero		1


	//   ....[107]....
        /*07b8*/ 	.word	0x000078f0
        /*07bc*/ 	.word	0x00000004
        /*07c0*/ 	.word	0x00000008
        /*07c4*/ 	.short	0x010a
        /*07c6*/ 	.byte	0xff
	.zero		1


	//   ....[108]....
        /*07c8*/ 	.word	0x000079d0
        /*07cc*/ 	.word	0x00000002
        /*07d0*/ 	.word	0x00000008
        /*07d4*/ 	.short	0x010a
        /*07d6*/ 	.byte	0xff
	.zero		1


	//   ....[109]....
        /*07d8*/ 	.word	0x00007a20
        /*07dc*/ 	.word	0x00000000
        /*07e0*/ 	.word	0x00000070
        /*07e4*/ 	.short	0x010a
        /*07e6*/ 	.byte	0xff
	.zero		1


	//   ....[110]....
        /*07e8*/ 	.word	0x00007a80
        /*07ec*/ 	.word	0x00000000
        /*07f0*/ 	.word	0x000000b0
        /*07f4*/ 	.short	0x010a
        /*07f6*/ 	.byte	0xff
	.zero		1


	//   ....[111]....
        /*07f8*/ 	.word	0x00007ae0
        /*07fc*/ 	.word	0x00000000
        /*0800*/ 	.word	0x00000000
        /*0804*/ 	.short	0x010a
        /*0806*/ 	.byte	0xff
	.zero		1


	//   ....[112]....
        /*0808*/ 	.word	0x00007b40
        /*080c*/ 	.word	0x00000000
        /*0810*/ 	.word	0x00000000
        /*0814*/ 	.short	0x010a
        /*0816*/ 	.byte	0xff
	.zero		1


	//   ....[113]....
        /*0818*/ 	.word	0x00007ba0
        /*081c*/ 	.word	0x00000000
        /*0820*/ 	.word	0x00000000
        /*0824*/ 	.short	0x010a
        /*0826*/ 	.byte	0xff
	.zero		1


	//   ....[114]....
        /*0828*/ 	.word	0x00007c00
        /*082c*/ 	.word	0x00000000
        /*0830*/ 	.word	0x00000000
        /*0834*/ 	.short	0x010a
        /*0836*/ 	.byte	0xff
	.zero		1


	//   ....[115]....
        /*0838*/ 	.word	0x00007c60
        /*083c*/ 	.word	0x00000000
        /*0840*/ 	.word	0x000000f0
        /*0844*/ 	.short	0x010a
        /*0846*/ 	.byte	0xff
	.zero		1


	//   ....[116]....
        /*0848*/ 	.word	0x00007cb0
        /*084c*/ 	.word	0x00000000
        /*0850*/ 	.word	0x00000070
        /*0854*/ 	.short	0x010a
        /*0856*/ 	.byte	0xff
	.zero		1


	//   ....[117]....
        /*0858*/ 	.word	0x00007d10
        /*085c*/ 	.word	0x00000000
        /*0860*/ 	.word	0x00000068
        /*0864*/ 	.short	0x010a
        /*0866*/ 	.byte	0xff
	.zero		1


	//   ....[118]....
        /*0868*/ 	.word	0x00007d70
        /*086c*/ 	.word	0x00000000
        /*0870*/ 	.word	0x00000048
        /*0874*/ 	.short	0x010a
        /*0876*/ 	.byte	0xff
	.zero		1


	//   ....[119]....
        /*0878*/ 	.word	0x00007dd0
        /*087c*/ 	.word	0x00000003
        /*0880*/ 	.word	0x00000048
        /*0884*/ 	.short	0x010a
        /*0886*/ 	.byte	0xff
	.zero		1


	//   ....[120]....
        /*0888*/ 	.word	0x00007e30
        /*088c*/ 	.word	0x00000000
        /*0890*/ 	.word	0x00000000
        /*0894*/ 	.short	0x010a
        /*0896*/ 	.byte	0xff
	.zero		1


	//   ....[121]....
        /*0898*/ 	.word	0x00007e90
        /*089c*/ 	.word	0x00000000
        /*08a0*/ 	.word	0x00000000
        /*08a4*/ 	.short	0x010a
        /*08a6*/ 	.byte	0xff
	.zero		1


	//   ....[122]....
        /*08a8*/ 	.word	0x00007ee0
        /*08ac*/ 	.word	0x00000000
        /*08b0*/ 	.word	0x00000070
        /*08b4*/ 	.short	0x010a
        /*08b6*/ 	.byte	0xff
	.zero		1


	//   ....[123]....
        /*08b8*/ 	.word	0x00007f30
        /*08bc*/ 	.word	0x00000000
        /*08c0*/ 	.word	0x00000030
        /*08c4*/ 	.short	0x010a
        /*08c6*/ 	.byte	0xff
	.zero		1


	//   ....[124]....
        /*08c8*/ 	.word	0x00007f80
        /*08cc*/ 	.word	0x0000004c
        /*08d0*/ 	.word	0x00000090
        /*08d4*/ 	.short	0x010a
        /*08d6*/ 	.byte	0xff
	.zero		1


	//   ....[125]....
        /*08d8*/ 	.word	0x00007fd0
        /*08dc*/ 	.word	0x00000002
        /*08e0*/ 	.word	0x00000030
        /*08e4*/ 	.short	0x010a
        /*08e6*/ 	.byte	0xff
	.zero		1


	//----- nvinfo : EIATTR_NUM_MBARRIERS
	.align		4
.L_47:
        /*08e8*/ 	.byte	0x03, 0x38
        /*08ea*/ 	.short	0x001f


	//----- nvinfo : EIATTR_EXIT_INSTR_OFFSETS
	.align		4
        /*08ec*/ 	.byte	0x04, 0x1c
        /*08ee*/ 	.short	(.L_49 - .L_48)


	//   ....[0]....
.L_48:
        /*08f0*/ 	.word	0x00002770


	//   ....[1]....
        /*08f4*/ 	.word	0x00002c70


	//   ....[2]....
        /*08f8*/ 	.word	0x00002cd0


	//   ....[3]....
        /*08fc*/ 	.word	0x00004050


	//   ....[4]....
        /*0900*/ 	.word	0x00005000


	//   ....[5]....
        /*0904*/ 	.word	0x00005040


	//   ....[6]....
        /*0908*/ 	.word	0x00007430


	//   ....[7]....
        /*090c*/ 	.word	0x000074b0


	//   ....[8]....
        /*0910*/ 	.word	0x000074e0


	//   ....[9]....
        /*0914*/ 	.word	0x00007550


	//----- nvinfo : EIATTR_MAX_THREADS
	.align		4
.L_49:
        /*0918*/ 	.byte	0x04, 0x05
        /*091a*/ 	.short	(.L_51 - .L_50)
.L_50:
        /*091c*/ 	.word	0x00000100
        /*0920*/ 	.word	0x00000001
        /*0924*/ 	.word	0x00000001


	//----- nvinfo : EIATTR_CRS_STACK_SIZE
	.align		4
.L_51:
        /*0928*/ 	.byte	0x04, 0x1e
        /*092a*/ 	.short	(.L_53 - .L_52)
.L_52:
        /*092c*/ 	.word	0x00000000


	//----- nvinfo : EIATTR_CBANK_PARAM_SIZE
	.align		4
.L_53:
        /*0930*/ 	.byte	0x03, 0x19
        /*0932*/ 	.short	0x0800


	//----- nvinfo : EIATTR_PARAM_CBANK
	.align		4
        /*0934*/ 	.byte	0x04, 0x0a
        /*0936*/ 	.short	(.L_55 - .L_54)
	.align		4
.L_54:
        /*0938*/ 	.word	index@(.nv.constant0._ZN7cutlass13device_kernelINS_4gemm6kernel13GemmUniversalIN4cute5tupleIJiiiiEEENS1_10collective13CollectiveMmaINS1_35MainloopSm100TmaUmmaWarpSpecializedILi3ELi2ELi4ENS5_IJNS4_1CILi2EEENSA_ILi1EEESC_EEEEENS5_IJNSA_ILi128EEENSA_ILi64EEESG_EEENS_6half_tENS5_IJlSC_lEEESI_SJ_NS4_8TiledMMAINS4_8MMA_AtomIJNS4_26SM100_MMA_F16BF16_2x1SM_SSISI_SI_fLi128ELi64ELNS4_4UMMA5MajorE0ELSO_0ELNSN_7ScaleInE0ELSP_0EEEEEENS4_6LayoutINS5_IJSC_SC_SC_EEENS5_IJNSA_ILi0EEESU_SU_EEEEENS5_IJNS4_10UnderscoreESX_SX_EEEEENS4_18SM100_TMA_2SM_LOADENS4_14ComposedLayoutINS4_7SwizzleILi3ELi4ELi3EEENS4_18smem_ptr_flag_bitsILi16EEENSS_INS5_IJNSA_ILi8EEESG_EEENS5_IJSG_SC_EEEEEEEvNS4_8identityES10_S1A_vS1B_EENS_8epilogue10collective18CollectiveEpilogueINS1D_23Sm100TmaWarpSpecializedILi3ELi2ELi16ELb1ELb0EEEJNS5_IJSG_SG_SG_EEENS5_IJNSS_ISG_SC_EENSS_INS5_IJNSA_ILi16EEESB_EEENS5_IJSC_NSA_ILi32EEEEEEEEEEESI_SJ_SI_SJ_NS1D_6fusion15FusionCallbacksIS1H_NS1Q_17LinearCombinationISI_fSI_fLNS_15FloatRoundStyleE2EEES1I_S1P_JEEENS4_5SM1004TMEM4LOAD26SM100_TMEM_LOAD_32dp32b16xENS4_13SM90_TMA_LOADENS11_INS12_ILi1ELi4ELi3EEES15_NSS_INS5_IJS16_S1K_EEENS5_IJS1K_SC_EEEEEEENS4_39AutoVectorizingCopyWithAssumedAlignmentILi128EEENS4_14SM90_TMA_STOREES25_S27_S27_EEEvvEEEEvNT_6ParamsE)
        /*093c*/ 	.short	0x0380
        /*093e*/ 	.short	0x0800


	//----- nvinfo : EIATTR_SW_WAR
	.align		4
.L_55:
        /*0940*/ 	.byte	0x04, 0x36
        /*0942*/ 	.short	(.L_57 - .L_56)
.L_56:
        /*0944*/ 	.word	0x00000008
.L_57:


//--------------------- .nv.callgraph             --------------------------
	.section	.nv.callgraph,"",@"SHT_CUDA_CALLGRAPH"
	.align	4
	.sectionentsize	8
	.align		4
        /*0000*/ 	.word	0x00000000
	.align		4
        /*0004*/ 	.word	0xffffffff
	.align		4
        /*0008*/ 	.word	index@(_ZN7cutlass13device_kernelINS_4gemm6kernel13GemmUniversalIN4cute5tupleIJiiiiEEENS1_10collective13CollectiveMmaINS1_35MainloopSm100TmaUmmaWarpSpecializedILi3ELi2ELi4ENS5_IJNS4_1CILi2EEENSA_ILi1EEESC_EEEEENS5_IJNSA_ILi128EEENSA_ILi64EEESG_EEENS_6half_tENS5_IJlSC_lEEESI_SJ_NS4_8TiledMMAINS4_8MMA_AtomIJNS4_26SM100_MMA_F16BF16_2x1SM_SSISI_SI_fLi128ELi64ELNS4_4UMMA5MajorE0ELSO_0ELNSN_7ScaleInE0ELSP_0EEEEEENS4_6LayoutINS5_IJSC_SC_SC_EEENS5_IJNSA_ILi0EEESU_SU_EEEEENS5_IJNS4_10UnderscoreESX_SX_EEEEENS4_18SM100_TMA_2SM_LOADENS4_14ComposedLayoutINS4_7SwizzleILi3ELi4ELi3EEENS4_18smem_ptr_flag_bitsILi16EEENSS_INS5_IJNSA_ILi8EEESG_EEENS5_IJSG_SC_EEEEEEEvNS4_8identityES10_S1A_vS1B_EENS_8epilogue10collective18CollectiveEpilogueINS1D_23Sm100TmaWarpSpecializedILi3ELi2ELi16ELb1ELb0EEEJNS5_IJSG_SG_SG_EEENS5_IJNSS_ISG_SC_EENSS_INS5_IJNSA_ILi16EEESB_EEENS5_IJSC_NSA_ILi32EEEEEEEEEEESI_SJ_SI_SJ_NS1D_6fusion15FusionCallbacksIS1H_NS1Q_17LinearCombinationISI_fSI_fLNS_15FloatRoundStyleE2EEES1I_S1P_JEEENS4_5SM1004TMEM4LOAD26SM100_TMEM_LOAD_32dp32b16xENS4_13SM90_TMA_LOADENS11_INS12_ILi1ELi4ELi3EEES15_NSS_INS5_IJS16_S1K_EEENS5_IJS1K_SC_EEEEEEENS4_39AutoVectorizingCopyWithAssumedAlignmentILi128EEENS4_14SM90_TMA_STOREES25_S27_S27_EEEvvEEEEvNT_6ParamsE)
	.align		4
        /*000c*/ 	.word	index@(__assertfail)
	.align		4
        /*0010*/ 	.word	0x00000000
	.align		4
        /*0014*/ 	.word	0xfffffffe
	.align		4
        /*0018*/ 	.word	0x00000000
	.align		4
        /*001c*/ 	.word	0xfffffffd
	.align		4
        /*0020*/ 	.word	0x00000000
	.align		4
        /*0024*/ 	.word	0xfffffffc


//--------------------- .nv.constant4             --------------------------
	.section	.nv.constant4,"a",@progbits
	.align	8
	.align		8
.nv.constant4:
        /*0000*/ 	.dword	__assertfail
	.align		8
        /*0008*/ 	.dword	__unnamed_1
	.align		8
        /*0010*/ 	.dword	__unnamed_2
	.align		8
        /*0018*/ 	.dword	_ZN39_INTERNAL_e0e8ce15_4_k_cu_932fb59a_69464cuda3std3__45__cpo5beginE
	.align		8
        /*0020*/ 	.dword	_ZN39_INTERNAL_e0e8ce15_4_k_cu_932fb59a_69464cuda3std3__45__cpo3endE
	.align		8
        /*0028*/ 	.dword	_ZN39_INTERNAL_e0e8ce15_4_k_cu_932fb59a_69464cuda3std3__45__cpo6cbeginE
	.align		8
        /*0030*/ 	.dword	_ZN39_INTERNAL_e0e8ce15_4_k_cu_932fb59a_69464cuda3std3__45__cpo4cendE
	.align		8
        /*0038*/ 	.dword	_ZN39_INTERNAL_e0e8ce15_4_k_cu_932fb59a_69464cuda3std3__441_GLOBAL__N__e0e8ce15_4_k_cu_932fb59a_69466ignoreE
	.align		8
        /*0040*/ 	.dword	_ZN39_INTERNAL_e0e8ce15_4_k_cu_932fb59a_69464cuda3std3__419piecewise_constructE
	.align		8
        /*0048*/ 	.dword	_ZN39_INTERNAL_e0e8ce15_4_k_cu_932fb59a_69464cuda3std3__48in_placeE
	.align		8
        /*0050*/ 	.dword	_ZN39_INTERNAL_e0e8ce15_4_k_cu_932fb59a_69464cuda3std6ranges3__45__cpo4swapE
	.align		8
        /*0058*/ 	.dword	_ZN39_INTERNAL_e0e8ce15_4_k_cu_932fb59a_69464cuda3std6ranges3__45__cpo9iter_moveE
	.align		8
        /*0060*/ 	.dword	_ZN39_INTERNAL_e0e8ce15_4_k_cu_932fb59a_69464cute7productE
	.align		8
        /*0068*/ 	.dword	_ZN39_INTERNAL_e0e8ce15_4_k_cu_932fb59a_69464cute1_E
	.align		8
        /*0070*/ 	.dword	$str$25
	.align		8
        /*0078*/ 	.dword	$str$26
	.align		8
        /*0080*/ 	.dword	$str$27
	.align		8
        /*0088*/ 	.dword	$str$28


//--------------------- .text._ZN7cutlass13device_kernelINS_4gemm6kernel13GemmUniversalIN4cute5tupleIJiiiiEEENS1_10collective13CollectiveMmaINS1_35MainloopSm100TmaUmmaWarpSpecializedILi3ELi2ELi4ENS5_IJNS4_1CILi2EEENSA_ILi1EEESC_EEEEENS5_IJNSA_ILi128EEENSA_ILi64EEESG_EEENS_6half_tENS5_IJlSC_lEEESI_SJ_NS4_8TiledMMAINS4_8MMA_AtomIJNS4_26SM100_MMA_F16BF16_2x1SM_SSISI_SI_fLi128ELi64ELNS4_4UMMA5MajorE0ELSO_0ELNSN_7ScaleInE0ELSP_0EEEEEENS4_6LayoutINS5_IJSC_SC_SC_EEENS5_IJNSA_ILi0EEESU_SU_EEEEENS5_IJNS4_10UnderscoreESX_SX_EEEEENS4_18SM100_TMA_2SM_LOADENS4_14ComposedLayoutINS4_7SwizzleILi3ELi4ELi3EEENS4_18smem_ptr_flag_bitsILi16EEENSS_INS5_IJNSA_ILi8EEESG_EEENS5_IJSG_SC_EEEEEEEvNS4_8identityES10_S1A_vS1B_EENS_8epilogue10collective18CollectiveEpilogueINS1D_23Sm100TmaWarpSpecializedILi3ELi2ELi16ELb1ELb0EEEJNS5_IJSG_SG_SG_EEENS5_IJNSS_ISG_SC_EENSS_INS5_IJNSA_ILi16EEESB_EEENS5_IJSC_NSA_ILi32EEEEEEEEEEESI_SJ_SI_SJ_NS1D_6fusion15FusionCallbacksIS1H_NS1Q_17LinearCombinationISI_fSI_fLNS_15FloatRoundStyleE2EEES1I_S1P_JEEENS4_5SM1004TMEM4LOAD26SM100_TMEM_LOAD_32dp32b16xENS4_13SM90_TMA_LOADENS11_INS12_ILi1ELi4ELi3EEES15_NSS_INS5_IJS16_S1K_EEENS5_IJS1K_SC_EEEEEEENS4_39AutoVectorizingCopyWithAssumedAlignmentILi128EEENS4_14SM90_TMA_STOREES25_S27_S27_EEEvvEEEEvNT_6ParamsE --------------------------
	.section	.text._ZN7cutlass13device_kernelINS_4gemm6kernel13GemmUniversalIN4cute5tupleIJiiiiEEENS1_10collective13CollectiveMmaINS1_35MainloopSm100TmaUmmaWarpSpecializedILi3ELi2ELi4ENS5_IJNS4_1CILi2EEENSA_ILi1EEESC_EEEEENS5_IJNSA_ILi128EEENSA_ILi64EEESG_EEENS_6half_tENS5_IJlSC_lEEESI_SJ_NS4_8TiledMMAINS4_8MMA_AtomIJNS4_26SM100_MMA_F16BF16_2x1SM_SSISI_SI_fLi128ELi64ELNS4_4UMMA5MajorE0ELSO_0ELNSN_7ScaleInE0ELSP_0EEEEEENS4_6LayoutINS5_IJSC_SC_SC_EEENS5_IJNSA_ILi0EEESU_SU_EEEEENS5_IJNS4_10UnderscoreESX_SX_EEEEENS4_18SM100_TMA_2SM_LOADENS4_14ComposedLayoutINS4_7SwizzleILi3ELi4ELi3EEENS4_18smem_ptr_flag_bitsILi16EEENSS_INS5_IJNSA_ILi8EEESG_EEENS5_IJSG_SC_EEEEEEEvNS4_8identityES10_S1A_vS1B_EENS_8epilogue10collective18CollectiveEpilogueINS1D_23Sm100TmaWarpSpecializedILi3ELi2ELi16ELb1ELb0EEEJNS5_IJSG_SG_SG_EEENS5_IJNSS_ISG_SC_EENSS_INS5_IJNSA_ILi16EEESB_EEENS5_IJSC_NSA_ILi32EEEEEEEEEEESI_SJ_SI_SJ_NS1D_6fusion15FusionCallbacksIS1H_NS1Q_17LinearCombinationISI_fSI_fLNS_15FloatRoundStyleE2EEES1I_S1P_JEEENS4_5SM1004TMEM4LOAD26SM100_TMEM_LOAD_32dp32b16xENS4_13SM90_TMA_LOADENS11_INS12_ILi1ELi4ELi3EEES15_NSS_INS5_IJS16_S1K_EEENS5_IJS1K_SC_EEEEEEENS4_39AutoVectorizingCopyWithAssumedAlignmentILi128EEENS4_14SM90_TMA_STOREES25_S27_S27_EEEvvEEEEvNT_6ParamsE,"ax",@progbits
	.align	128
.text._ZN7cutlass13device_kernelINS_4gemm6kernel13GemmUniversalIN4cute5tupleIJiiiiEEENS1_10collective13CollectiveMmaINS1_35MainloopSm100TmaUmmaWarpSpecializedILi3ELi2ELi4ENS5_IJNS4_1CILi2EEENSA_ILi1EEESC_EEEEENS5_IJNSA_ILi128EEENSA_ILi64EEESG_EEENS_6half_tENS5_IJlSC_lEEESI_SJ_NS4_8TiledMMAINS4_8MMA_AtomIJNS4_26SM100_MMA_F16BF16_2x1SM_SSISI_SI_fLi128ELi64ELNS4_4UMMA5MajorE0ELSO_0ELNSN_7ScaleInE0ELSP_0EEEEEENS4_6LayoutINS5_IJSC_SC_SC_EEENS5_IJNSA_ILi0EEESU_SU_EEEEENS5_IJNS4_10UnderscoreESX_SX_EEEEENS4_18SM100_TMA_2SM_LOADENS4_14ComposedLayoutINS4_7SwizzleILi3ELi4ELi3EEENS4_18smem_ptr_flag_bitsILi16EEENSS_INS5_IJNSA_ILi8EEESG_EEENS5_IJSG_SC_EEEEEEEvNS4_8identityES10_S1A_vS1B_EENS_8epilogue10collective18CollectiveEpilogueINS1D_23Sm100TmaWarpSpecializedILi3ELi2ELi16ELb1ELb0EEEJNS5_IJSG_SG_SG_EEENS5_IJNSS_ISG_SC_EENSS_INS5_IJNSA_ILi16EEESB_EEENS5_IJSC_NSA_ILi32EEEEEEEEEEESI_SJ_SI_SJ_NS1D_6fusion15FusionCallbacksIS1H_NS1Q_17LinearCombinationISI_fSI_fLNS_15FloatRoundStyleE2EEES1I_S1P_JEEENS4_5SM1004TMEM4LOAD26SM100_TMEM_LOAD_32dp32b16xENS4_13SM90_TMA_LOADENS11_INS12_ILi1ELi4ELi3EEES15_NSS_INS5_IJS16_S1K_EEENS5_IJS1K_SC_EEEEEEENS4_39AutoVectorizingCopyWithAssumedAlignmentILi128EEENS4_14SM90_TMA_STOREES25_S27_S27_EEEvvEEEEvNT_6ParamsE:
        .type           _ZN7cutlass13device_kernelINS_4gemm6kernel13GemmUniversalIN4cute5tupleIJiiiiEEENS1_10collective13CollectiveMmaINS1_35MainloopSm100TmaUmmaWarpSpecializedILi3ELi2ELi4ENS5_IJNS4_1CILi2EEENSA_ILi1EEESC_EEEEENS5_IJNSA_ILi128EEENSA_ILi64EEESG_EEENS_6half_tENS5_IJlSC_lEEESI_SJ_NS4_8TiledMMAINS4_8MMA_AtomIJNS4_26SM100_MMA_F16BF16_2x1SM_SSISI_SI_fLi128ELi64ELNS4_4UMMA5MajorE0ELSO_0ELNSN_7ScaleInE0ELSP_0EEEEEENS4_6LayoutINS5_IJSC_SC_SC_EEENS5_IJNSA_ILi0EEESU_SU_EEEEENS5_IJNS4_10UnderscoreESX_SX_EEEEENS4_18SM100_TMA_2SM_LOADENS4_14ComposedLayoutINS4_7SwizzleILi3ELi4ELi3EEENS4_18smem_ptr_flag_bitsILi16EEENSS_INS5_IJNSA_ILi8EEESG_EEENS5_IJSG_SC_EEEEEEEvNS4_8identityES10_S1A_vS1B_EENS_8epilogue10collective18CollectiveEpilogueINS1D_23Sm100TmaWarpSpecializedILi3ELi2ELi16ELb1ELb0EEEJNS5_IJSG_SG_SG_EEENS5_IJNSS_ISG_SC_EENSS_INS5_IJNSA_ILi16EEESB_EEENS5_IJSC_NSA_ILi32EEEEEEEEEEESI_SJ_SI_SJ_NS1D_6fusion15FusionCallbacksIS1H_NS1Q_17LinearCombinationISI_fSI_fLNS_15FloatRoundStyleE2EEES1I_S1P_JEEENS4_5SM1004TMEM4LOAD26SM100_TMEM_LOAD_32dp32b16xENS4_13SM90_TMA_LOADENS11_INS12_ILi1ELi4ELi3EEES15_NSS_INS5_IJS16_S1K_EEENS5_IJS1K_SC_EEEEEEENS4_39AutoVectorizingCopyWithAssumedAlignmentILi128EEENS4_14SM90_TMA_STOREES25_S27_S27_EEEvvEEEEvNT_6ParamsE,@function
        .size           _ZN7cutlass13device_kernelINS_4gemm6kernel13GemmUniversalIN4cute5tupleIJiiiiEEENS1_10collective13CollectiveMmaINS1_35MainloopSm100TmaUmmaWarpSpecializedILi3ELi2ELi4ENS5_IJNS4_1CILi2EEENSA_ILi1EEESC_EEEEENS5_IJNSA_ILi128EEENSA_ILi64EEESG_EEENS_6half_tENS5_IJlSC_lEEESI_SJ_NS4_8TiledMMAINS4_8MMA_AtomIJNS4_26SM100_MMA_F16BF16_2x1SM_SSISI_SI_fLi128ELi64ELNS4_4UMMA5MajorE0ELSO_0ELNSN_7ScaleInE0ELSP_0EEEEEENS4_6LayoutINS5_IJSC_SC_SC_EEENS5_IJNSA_ILi0EEESU_SU_EEEEENS5_IJNS4_10UnderscoreESX_SX_EEEEENS4_18SM100_TMA_2SM_LOADENS4_14ComposedLayoutINS4_7SwizzleILi3ELi4ELi3EEENS4_18smem_ptr_flag_bitsILi16EEENSS_INS5_IJNSA_ILi8EEESG_EEENS5_IJSG_SC_EEEEEEEvNS4_8identityES10_S1A_vS1B_EENS_8epilogue10collective18CollectiveEpilogueINS1D_23Sm100TmaWarpSpecializedILi3ELi2ELi16ELb1ELb0EEEJNS5_IJSG_SG_SG_EEENS5_IJNSS_ISG_SC_EENSS_INS5_IJNSA_ILi16EEESB_EEENS5_IJSC_NSA_ILi32EEEEEEEEEEESI_SJ_SI_SJ_NS1D_6fusion15FusionCallbacksIS1H_NS1Q_17LinearCombinationISI_fSI_fLNS_15FloatRoundStyleE2EEES1I_S1P_JEEENS4_5SM1004TMEM4LOAD26SM100_TMEM_LOAD_32dp32b16xENS4_13SM90_TMA_LOADENS11_INS12_ILi1ELi4ELi3EEES15_NSS_INS5_IJS16_S1K_EEENS5_IJS1K_SC_EEEEEEENS4_39AutoVectorizingCopyWithAssumedAlignmentILi128EEENS4_14SM90_TMA_STOREES25_S27_S27_EEEvvEEEEvNT_6ParamsE,(.L_x_172 - _ZN7cutlass13device_kernelINS_4gemm6kernel13GemmUniversalIN4cute5tupleIJiiiiEEENS1_10collective13CollectiveMmaINS1_35MainloopSm100TmaUmmaWarpSpecializedILi3ELi2ELi4ENS5_IJNS4_1CILi2EEENSA_ILi1EEESC_EEEEENS5_IJNSA_ILi128EEENSA_ILi64EEESG_EEENS_6half_tENS5_IJlSC_lEEESI_SJ_NS4_8TiledMMAINS4_8MMA_AtomIJNS4_26SM100_MMA_F16BF16_2x1SM_SSISI_SI_fLi128ELi64ELNS4_4UMMA5MajorE0ELSO_0ELNSN_7ScaleInE0ELSP_0EEEEEENS4_6LayoutINS5_IJSC_SC_SC_EEENS5_IJNSA_ILi0EEESU_SU_EEEEENS5_IJNS4_10UnderscoreESX_SX_EEEEENS4_18SM100_TMA_2SM_LOADENS4_14ComposedLayoutINS4_7SwizzleILi3ELi4ELi3EEENS4_18smem_ptr_flag_bitsILi16EEENSS_INS5_IJNSA_ILi8EEESG_EEENS5_IJSG_SC_EEEEEEEvNS4_8identityES10_S1A_vS1B_EENS_8epilogue10collective18CollectiveEpilogueINS1D_23Sm100TmaWarpSpecializedILi3ELi2ELi16ELb1ELb0EEEJNS5_IJSG_SG_SG_EEENS5_IJNSS_ISG_SC_EENSS_INS5_IJNSA_ILi16EEESB_EEENS5_IJSC_NSA_ILi32EEEEEEEEEEESI_SJ_SI_SJ_NS1D_6fusion15FusionCallbacksIS1H_NS1Q_17LinearCombinationISI_fSI_fLNS_15FloatRoundStyleE2EEES1I_S1P_JEEENS4_5SM1004TMEM4LOAD26SM100_TMEM_LOAD_32dp32b16xENS4_13SM90_TMA_LOADENS11_INS12_ILi1ELi4ELi3EEES15_NSS_INS5_IJS16_S1K_EEENS5_IJS1K_SC_EEEEEEENS4_39AutoVectorizingCopyWithAssumedAlignmentILi128EEENS4_14SM90_TMA_STOREES25_S27_S27_EEEvvEEEEvNT_6ParamsE)
        .other          _ZN7cutlass13device_kernelINS_4gemm6kernel13GemmUniversalIN4cute5tupleIJiiiiEEENS1_10collective13CollectiveMmaINS1_35MainloopSm100TmaUmmaWarpSpecializedILi3ELi2ELi4ENS5_IJNS4_1CILi2EEENSA_ILi1EEESC_EEEEENS5_IJNSA_ILi128EEENSA_ILi64EEESG_EEENS_6half_tENS5_IJlSC_lEEESI_SJ_NS4_8TiledMMAINS4_8MMA_AtomIJNS4_26SM100_MMA_F16BF16_2x1SM_SSISI_SI_fLi128ELi64ELNS4_4UMMA5MajorE0ELSO_0ELNSN_7ScaleInE0ELSP_0EEEEEENS4_6LayoutINS5_IJSC_SC_SC_EEENS5_IJNSA_ILi0EEESU_SU_EEEEENS5_IJNS4_10UnderscoreESX_SX_EEEEENS4_18SM100_TMA_2SM_LOADENS4_14ComposedLayoutINS4_7SwizzleILi3ELi4ELi3EEENS4_18smem_ptr_flag_bitsILi16EEENSS_INS5_IJNSA_ILi8EEESG_EEENS5_IJSG_SC_EEEEEEEvNS4_8identityES10_S1A_vS1B_EENS_8epilogue10collective18CollectiveEpilogueINS1D_23Sm100TmaWarpSpecializedILi3ELi2ELi16ELb1ELb0EEEJNS5_IJSG_SG_SG_EEENS5_IJNSS_ISG_SC_EENSS_INS5_IJNSA_ILi16EEESB_EEENS5_IJSC_NSA_ILi32EEEEEEEEEEESI_SJ_SI_SJ_NS1D_6fusion15FusionCallbacksIS1H_NS1Q_17LinearCombinationISI_fSI_fLNS_15FloatRoundStyleE2EEES1I_S1P_JEEENS4_5SM1004TMEM4LOAD26SM100_TMEM_LOAD_32dp32b16xENS4_13SM90_TMA_LOADENS11_INS12_ILi1ELi4ELi3EEES15_NSS_INS5_IJS16_S1K_EEENS5_IJS1K_SC_EEEEEEENS4_39AutoVectorizingCopyWithAssumedAlignmentILi128EEENS4_14SM90_TMA_STOREES25_S27_S27_EEEvvEEEEvNT_6ParamsE,@"STO_CUDA_ENTRY STV_DEFAULT"
_ZN7cutlass13device_kernelINS_4gemm6kernel13GemmUniversalIN4cute5tupleIJiiiiEEENS1_10collective13CollectiveMmaINS1_35MainloopSm100TmaUmmaWarpSpecializedILi3ELi2ELi4ENS5_IJNS4_1CILi2EEENSA_ILi1EEESC_EEEEENS5_IJNSA_ILi128EEENSA_ILi64EEESG_EEENS_6half_tENS5_IJlSC_lEEESI_SJ_NS4_8TiledMMAINS4_8MMA_AtomIJNS4_26SM100_MMA_F16BF16_2x1SM_SSISI_SI_fLi128ELi64ELNS4_4UMMA5MajorE0ELSO_0ELNSN_7ScaleInE0ELSP_0EEEEEENS4_6LayoutINS5_IJSC_SC_SC_EEENS5_IJNSA_ILi0EEESU_SU_EEEEENS5_IJNS4_10UnderscoreESX_SX_EEEEENS4_18SM100_TMA_2SM_LOADENS4_14ComposedLayoutINS4_7SwizzleILi3ELi4ELi3EEENS4_18smem_ptr_flag_bitsILi16EEENSS_INS5_IJNSA_ILi8EEESG_EEENS5_IJSG_SC_EEEEEEEvNS4_8identityES10_S1A_vS1B_EENS_8epilogue10collective18CollectiveEpilogueINS1D_23Sm100TmaWarpSpecializedILi3ELi2ELi16ELb1ELb0EEEJNS5_IJSG_SG_SG_EEENS5_IJNSS_ISG_SC_EENSS_INS5_IJNSA_ILi16EEESB_EEENS5_IJSC_NSA_ILi32EEEEEEEEEEESI_SJ_SI_SJ_NS1D_6fusion15FusionCallbacksIS1H_NS1Q_17LinearCombinationISI_fSI_fLNS_15FloatRoundStyleE2EEES1I_S1P_JEEENS4_5SM1004TMEM4LOAD26SM100_TMEM_LOAD_32dp32b16xENS4_13SM90_TMA_LOADENS11_INS12_ILi1ELi4ELi3EEES15_NSS_INS5_IJS16_S1K_EEENS5_IJS1K_SC_EEEEEEENS4_39AutoVectorizingCopyWithAssumedAlignmentILi128EEENS4_14SM90_TMA_STOREES25_S27_S27_EEEvvEEEEvNT_6ParamsE:
[----:B------:R-:W1:Y:S01]  /*0000*/  LDC R1, c[0x0][0x37c] ;  /* 0x0000df00ff017b82 */ /* 0x000e620000000800 */
[----:B------:R-:W2:Y:S01]  /*0010*/  S2R R74, SR_TID.X ;  /* 0x00000000004a7919 */ /* 0x000ea20000002100 */
[----:B------:R-:W3:Y:S06]  /*0020*/  LDCU.64 UR6, c[0x0][0x890] ;  /* 0x00011200ff0677ac */ /* 0x000eec0008000a00 */
[----:B------:R-:W4:Y:S01]  /*0030*/  S2UR UR37, SR_CgaCtaId ;  /* 0x00000000002579c3 */ /* 0x000f220000008800 */
[----:B------:R-:W-:Y:S02]  /*0040*/  PRMT R59, RZ, 0x7610, R59 ;  /* 0x00007610ff3b7816 */ /* 0x000fe4000000003b */
[----:B------:R-:W-:Y:S01]  /*0050*/  ELECT P1, URZ, PT ;  /* 0x0000000000ff782f */ /* 0x000fe20003820000 */
[----:B------:R-:W1:Y:S01]  /*0060*/  LDCU.64 UR46, c[0x0][0x358] ;  /* 0x00006b00ff2e77ac */ /* 0x000e620008000a00 */
[----:B---3--:R-:W-:-:S04]  /*0070*/  UISETP.NE.U32.AND UP0, UPT, UR6, URZ, UPT ;  /* 0x000000ff0600728c */ /* 0x008fc8000bf05070 */
[----:B------:R-:W-:Y:S02]  /*0080*/  UISETP.NE.AND.EX UP0, UPT, UR7, URZ, UPT, UP0 ;  /* 0x000000ff0700728c */ /* 0x000fe4000bf05300 */
[----:B----4-:R-:W-:Y:S02]  /*0090*/  ULOP3.LUT UR5, UR37, 0x1, URZ, 0xc0, !UPT ;  /* 0x0000000125057892 */ /* 0x010fe4000f8ec0ff */
[----:B------:R-:W-:Y:S01]  /*00a0*/  ULOP3.LUT UR4, UR37, 0x1, URZ, 0x3c, !UPT ;  /* 0x0000000125047892 */ /* 0x000fe2000f8e3cff */
[----:B--2---:R-:W-:-:S05]  /*00b0*/  SHF.R.U32.HI R70, RZ, 0x5, R74 ;  /* 0x00000005ff467819 */ /* 0x004fca000001164a */
[----:B------:R-:W2:Y:S02]  /*00c0*/  SHFL.IDX PT, R0, R70, RZ, 0x1f ;  /* 0x00001fff46007589 */ /* 0x000ea400000e0000 */
[----:B--2---:R-:W-:Y:S01]  /*00d0*/  R2UR UR10, R0 ;  /* 0x00000000000a72ca */ /* 0x004fe200000e0000 */
[----:B-1----:R-:W-:-:S14]  /*00e0*/  BRA.U UP0, `(.L_x_0) ;  /* 0x00000001002c7547 */ /* 0x002fdc000b800000 */
[----:B------:R-:W1:Y:S02]  /*00f0*/  LDCU.64 UR8, c[0x0][0x888] ;  /* 0x00011100ff0877ac */ /* 0x000e640008000a00 */
[----:B-1----:R-:W-:-:S04]  /*0100*/  UISETP.NE.U32.AND UP0, UPT, UR8, URZ, UPT ;  /* 0x000000ff0800728c */ /* 0x002fc8000bf05070 */
[----:B------:R-:W-:-:S09]  /*0110*/  UISETP.NE.AND.EX UP0, UPT, UR9, URZ, UPT, UP0 ;  /* 0x000000ff0900728c */ /* 0x000fd2000bf05300 */
[----:B------:R-:W-:Y:S05]  /*0120*/  BRA.U !UP0, `(.L_x_1) ;  /* 0x0000000108107547 */ /* 0x000fea000b800000 */
[----:B------:R-:W1:Y:S02]  /*0130*/  LDC.64 R2, c[0x0][0x888] ;  /* 0x00022200ff027b82 */ /* 0x000e640000000a00 */
[----:B-1----:R1:W5:Y:S01]  /*0140*/  LDG.E R35, desc[UR46][R2.64] ;  /* 0x0000002e02237981 */ /* 0x002362000c1e1900 */
[----:B------:R-:W-:Y:S01]  /*0150*/  HFMA2 R59, -RZ, RZ, 0, 5.9604644775390625e-08 ;  /* 0x00000001ff3b7431 */ /* 0x000fe200000001ff */
[----:B------:R-:W-:Y:S05]  /*0160*/  BRA `(.L_x_0) ;  /* 0x00000000000c7947 */ /* 0x000fea0003800000 */
.L_x_1:
[----:B------:R-:W1:Y:S01]  /*0170*/  LDCU UR8, c[0x0][0x880] ;  /* 0x00011000ff0877ac */ /* 0x000e620008000800 */
[----:B------:R-:W-:Y:S01]  /*0180*/  HFMA2 R59, -RZ, RZ, 0, 5.9604644775390625e-08 ;  /* 0x00000001ff3b7431 */ /* 0x000fe200000001ff */
[----:B-1----:R-:W-:-:S07]  /*0190*/  MOV R35, UR8 ;  /* 0x0000000800237c02 */ /* 0x002fce0008000f00 */
.L_x_0:
[----:B------:R-:W2:Y:S02]  /*01a0*/  LDCU.64 UR8, c[0x0][0x8b0] ;  /* 0x00011600ff0877ac */ /* 0x000ea40008000a00 */
[----:B--2---:R-:W-:-:S04]  /*01b0*/  UISETP.NE.U32.AND UP0, UPT, UR8, URZ, UPT ;  /* 0x000000ff0800728c */ /* 0x004fc8000bf05070 */
[----:B------:R-:W-:-:S09]  /*01c0*/  UISETP.NE.AND.EX UP0, UPT, UR9, URZ, UPT, UP0 ;  /* 0x000000ff0900728c */ /* 0x000fd2000bf05300 */
[----:B------:R-:W-:Y:S05]  /*01d0*/  BRA.U UP0, `(.L_x_2) ;  /* 0x0000000100247547 */ /* 0x000fea000b800000 */
[----:B------:R-:W2:Y:S02]  /*01e0*/  LDCU.64 UR8, c[0x0][0x8a8] ;  /* 0x00011500ff0877ac */ /* 0x000ea40008000a00 */
[----:B--2---:R-:W-:-:S04]  /*01f0*/  UISETP.NE.U32.AND UP0, UPT, UR8, URZ, UPT ;  /* 0x000000ff0800728c */ /* 0x004fc8000bf05070 */
[----:B------:R-:W-:-:S09]  /*0200*/  UISETP.NE.AND.EX UP0, UPT, UR9, URZ, UPT, UP0 ;  /* 0x000000ff0900728c */ /* 0x000fd2000bf05300 */
[----:B------:R-:W-:Y:S05]  /*0210*/  BRA.U !UP0, `(.L_x_3) ;  /* 0x00000001080c7547 */ /* 0x000fea000b800000 */
[----:B------:R-:W2:Y:S02]  /*0220*/  LDC.64 R32, c[0x0][0x8a8] ;  /* 0x00022a00ff207b82 */ /* 0x000ea40000000a00 */
[----:B--2---:R2:W5:Y:S01]  /*0230*/  LDG.E R32, desc[UR46][R32.64] ;  /* 0x0000002e20207981 */ /* 0x004562000c1e1900 */
[----:B------:R-:W-:Y:S05]  /*0240*/  BRA `(.L_x_2) ;  /* 0x0000000000087947 */ /* 0x000fea0003800000 */
.L_x_3:
[----:B------:R-:W2:Y:S02]  /*0250*/  LDCU UR8, c[0x0][0x8a0] ;  /* 0x00011400ff0877ac */ /* 0x000ea40008000800 */
[----:B--2---:R-:W-:Y:S02]  /*0260*/  MOV R32, UR8 ;  /* 0x0000000800207c02 */ /* 0x004fe40008000f00 */
.L_x_2:
[----:B------:R-:W-:Y:S01]  /*0270*/  IMAD.U32 R0, RZ, RZ, UR10 ;  /* 0x0000000aff007e24 */ /* 0x000fe2000f8e00ff */
[----:B------:R-:W-:Y:S04]  /*0280*/  BSSY.RECONVERGENT B0, `(.L_x_4) ;  /* 0x000000c000007945 */ /* 0x000fe80003800200 */
[C---:B------:R-:W-:Y:S02]  /*0290*/  ISETP.NE.OR P2, PT, R0.reuse, 0x1, !P1 ;  /* 0x000000010000780c */ /* 0x040fe40004f45670 */
[----:B------:R-:W-:-:S11]  /*02a0*/  ISETP.NE.OR P0, PT, R0, 0x3, !P1 ;  /* 0x000000030000780c */ /* 0x000fd60004f05670 */
[----:B------:R-:W-:Y:S05]  /*02b0*/  @P2 BRA `(.L_x_5) ;  /* 0x0000000000202947 */ /* 0x000fea0003800000 */
[----:B------:R-:W3:Y:S02]  /*02c0*/  LDCU.64 UR8, c[0x0][0x348] ;  /* 0x00006900ff0877ac */ /* 0x000ee40008000a00 */
[----:B---3--:R-:W-:Y:S02]  /*02d0*/  UIADD3 UR12, UP1, UPT, UR8, 0x80, URZ ;  /* 0x00000080080c7890 */ /* 0x008fe4000ff3e0ff */
[----:B------:R-:W-:Y:S02]  /*02e0*/  UIADD3 UR8, UP0, UPT, UR8, 0x180, URZ ;  /* 0x0000018008087890 */ /* 0x000fe4000ff1e0ff */
[----:B------:R-:W-:Y:S02]  /*02f0*/  UIADD3.X UR13, UPT, UPT, URZ, UR9, URZ, UP1, !UPT ;  /* 0x00000009ff0d7290 */ /* 0x000fe40008ffe4ff */
[----:B------:R-:W-:-:S07]  /*0300*/  UIADD3.X UR9, UPT, UPT, URZ, UR9, URZ, UP0, !UPT ;  /* 0x00000009ff097290 */ /* 0x000fce00087fe4ff */
[----:B------:R3:W-:Y:S02]  /*0310*/  UTMACCTL.PF [UR12] ;  /* 0x000000000c0079b9 */ /* 0x0007e40008040000 */
[----:B------:R3:W-:Y:S02]  /*0320*/  UTMACCTL.PF [UR8] ;  /* 0x00000000080079b9 */ /* 0x0007e40008040000 */
[----:B---3--:R-:W-:Y:S01]  /*0330*/  NOP ;  /* 0x0000000000007918 */ /* 0x008fe20000000000 */
.L_x_5:
[----:B------:R-:W-:Y:S05]  /*0340*/  BSYNC.RECONVERGENT B0 ;  /* 0x0000000000007941 */ /* 0x000fea0003800200 */
.L_x_4:
[----:B------:R-:W-:Y:S04]  /*0350*/  BSSY.RECONVERGENT B0, `(.L_x_6) ;  /* 0x000000a000007945 */ /* 0x000fe80003800200 */
        /* <DEDUP_REMOVED lines=9> */
.L_x_7:
[----:B------:R-:W-:Y:S05]  /*03f0*/  BSYNC.RECONVERGENT B0 ;  /* 0x0000000000007941 */ /* 0x000fea0003800200 */
.L_x_6:
[----:B------:R-:W3:Y:S01]  /*0400*/  LDCU.64 UR8, c[0x0][0x888] ;  /* 0x00011100ff0877ac */ /* 0x000ee20008000a00 */
[----:B------:R-:W-:Y:S02]  /*0410*/  UISETP.EQ.U32.AND UP1, UPT, UR6, URZ, UPT ;  /* 0x000000ff0600728c */ /* 0x000fe4000bf22070 */
[----:B------:R-:W-:Y:S02]  /*0420*/  UPLOP3.LUT UP5, UPT, UPT, UPT, UPT, 0x80, 0x8 ;  /* 0x000000000008789c */ /* 0x000fe40003faf070 */
[----:B---3--:R-:W-:-:S04]  /*0430*/  UISETP.NE.U32.AND UP0, UPT, UR8, URZ, UPT ;  /* 0x000000ff0800728c */ /* 0x008fc8000bf05070 */
[----:B------:R-:W-:-:S04]  /*0440*/  UISETP.NE.AND.EX UP0, UPT, UR9, URZ, UPT, UP0 ;  /* 0x000000ff0900728c */ /* 0x000fc8000bf05300 */
[----:B------:R-:W-:-:S04]  /*0450*/  UISETP.EQ.OR.EX UP2, UPT, UR7, URZ, !UP0, UP1 ;  /* 0x000000ff0700728c */ /* 0x000fc8000c742710 */
[----:B------:R-:W-:-:S05]  /*0460*/  UP2UR UR53, UPR, URZ, 0x4 ;  /* 0x00000004ff357883 */ /* 0x000fca0008000000 */
[----:B------:R-:W-:Y:S07]  /*0470*/  BRA.U !UP2, `(.L_x_8) ;  /* 0x000000010a207547 */ /* 0x000fee000b800000 */
[----:B------:R-:W-:Y:S01]  /*0480*/  UISETP.NE.U32.AND UP2, UPT, UR6, URZ, UPT ;  /* 0x000000ff0600728c */ /* 0x000fe2000bf45070 */
[----:B-----5:R-:W-:Y:S01]  /*0490*/  FSETP.NEU.AND P0, PT, R35, RZ, PT ;  /* 0x000000ff2300720b */ /* 0x020fe20003f0d000 */
[----:B------:R-:W-:Y:S02]  /*04a0*/  USEL UR6, URZ, 0xffffffff, UP0 ;  /* 0xffffffffff067887 */ /* 0x000fe40008000000 */
[----:B------:R-:W-:-:S10]  /*04b0*/  UISETP.NE.AND.EX UP2, UPT, UR7, URZ, UPT, UP2 ;  /* 0x000000ff0700728c */ /* 0x000fd4000bf45320 */
[----:B------:R-:W-:Y:S01]  /*04c0*/  VOTEU.ANY UP1, P0 ;  /* 0x0000000000ff7886 */ /* 0x000fe20000020100 */
[----:B------:R-:W-:-:S04]  /*04d0*/  @!UP2 USEL UR6, URZ, 0xffffffff, UP1 ;  /* 0xffffffffff06a887 */ /* 0x000fc80008800000 */
[----:B------:R-:W-:-:S04]  /*04e0*/  ULOP3.LUT UR6, UR6, 0x1, URZ, 0xc0, !UPT ;  /* 0x0000000106067892 */ /* 0x000fc8000f8ec0ff */
[----:B------:R-:W-:-:S11]  /*04f0*/  UISETP.NE.U32.AND UP5, UPT, UR6, 0x1, UPT ;  /* 0x000000010600788c */ /* 0x000fd6000bfa5070 */
.L_x_8:
[----:B------:R-:W3:Y:S01]  /*0500*/  SHFL.IDX PT, R0, R70, RZ, 0x1f ;  /* 0x00001fff46007589 */ /* 0x000ee200000e0000 */
[----:B------:R-:W-:-:S04]  /*0510*/  UISETP.NE.AND UP1, UPT, UR10, 0x2, UPT ;  /* 0x000000020a00788c */ /* 0x000fc8000bf25270 */
[----:B------:R-:W-:Y:S02]  /*0520*/  UISETP.EQ.AND UP2, UPT, UR5, URZ, !UP1 ;  /* 0x000000ff0500728c */ /* 0x000fe4000cf42270 */
[----:B------:R-:W-:-:S04]  /*0530*/  USEL UR6, URZ, 0x1, UP1 ;  /* 0x00000001ff067887 */ /* 0x000fc80008800000 */
[----:B------:R-:W-:Y:S02]  /*0540*/  PLOP3.LUT P5, PT, P1, PT, UP2, 0x80, 0x8 ;  /* 0x000000000008781c */ /* 0x000fe40000faf028 */
[----:B---3--:R-:W-:-:S13]  /*0550*/  ISETP.NE.AND P0, PT, R0, RZ, PT ;  /* 0x000000ff0000720c */ /* 0x008fda0003f05270 */
[----:B------:R-:W-:Y:S05]  /*0560*/  @P0 BRA `(.L_x_9) ;  /* 0x00000000003c0947 */ /* 0x000fea0003800000 */
[----:B------:R-:W-:Y:S01]  /*0570*/  UMOV UR8, 0x400 ;  /* 0x0000040000087882 */ /* 0x000fe20000000000 */
[----:B------:R-:W-:Y:S01]  /*0580*/  UMOV UR7, 0x1 ;  /* 0x0000000100077882 */ /* 0x000fe20000000000 */
[----:B------:R-:W-:Y:S02]  /*0590*/  ULEA UR8, UR37, UR8, 0x18 ;  /* 0x0000000825087291 */ /* 0x000fe4000f8ec0ff */
[----:B------:R-:W-:-:S04]  /*05a0*/  UIADD3 UR12, UPT, UPT, -UR7, 0x100000, URZ ;  /* 0x00100000070c7890 */ /* 0x000fc8000fffe1ff */
[----:B------:R-:W-:Y:S02]  /*05b0*/  USHF.L.U32 UR13, UR12, 0xb, URZ ;  /* 0x0000000b0c0d7899 */ /* 0x000fe400080006ff */
[----:B------:R-:W-:Y:S01]  /*05c0*/  USHF.L.U32 UR12, UR12, 0x1, URZ ;  /* 0x000000010c0c7899 */ /* 0x000fe200080006ff */
[----:B------:R-:W-:Y:S01]  /*05d0*/  ELECT P0, URZ, PT ;  /* 0x0000000000ff782f */ /* 0x000fe20003800000 */
[----:B------:R-:W3:Y:S10]  /*05e0*/  FENCE.VIEW.ASYNC.S ;  /* 0x00000000000073c6 */ /* 0x000ef40000000000 */
[----:B---3--:R3:W4:Y:S01]  /*05f0*/  SYNCS.EXCH.64 URZ, [UR8], UR12 ;  /* 0x0000000c08ff75b2 */ /* 0x0087220008000100 */
[----:B------:R3:W1:Y:S01]  /*0600*/  SYNCS.EXCH.64 URZ, [UR8+0x18], UR12 ;  /* 0x0000180c08ff75b2 */ /* 0x0006620008000100 */
[----:B------:R3:W1:Y:S01]  /*0610*/  SYNCS.EXCH.64 URZ, [UR8+0x8], UR12 ;  /* 0x0000080c08ff75b2 */ /* 0x0006620008000100 */
[----:B------:R3:W1:Y:S01]  /*0620*/  SYNCS.EXCH.64 URZ, [UR8+0x20], UR12 ;  /* 0x0000200c08ff75b2 */ /* 0x0006620008000100 */
[----:B------:R3:W1:Y:S01]  /*0630*/  SYNCS.EXCH.64 URZ, [UR8+0x10], UR12 ;  /* 0x0000100c08ff75b2 */ /* 0x0006620008000100 */
[----:B------:R3:W1:Y:S01]  /*0640*/  SYNCS.EXCH.64 URZ, [UR8+0x28], UR12 ;  /* 0x0000280c08ff75b2 */ /* 0x0006620008000100 */
[----:B------:R-:W-:Y:S01]  /*0650*/  NOP ;  /* 0x0000000000007918 */ /* 0x000fe20000000000 */
.L_x_9:
[----:B------:R-:W2:Y:S01]  /*0660*/  SHFL.IDX PT, R0, R70, RZ, 0x1f ;  /* 0x00001fff46007589 */ /* 0x000ea200000e0000 */
[----:B------:R-:W-:Y:S01]  /*0670*/  NOP ;  /* 0x0000000000007918 */ /* 0x000fe20000000000 */
[----:B--2---:R-:W-:-:S13]  /*0680*/  ISETP.NE.AND P0, PT, R0, 0x1, PT ;  /* 0x000000010000780c */ /* 0x004fda0003f05270 */
[----:B------:R-:W-:Y:S05]  /*0690*/  @P0 BRA `(.L_x_10) ;  /* 0x00000000004c0947 */ /* 0x000fea0003800000 */
[----:B------:R-:W-:Y:S01]  /*06a0*/  UMOV UR9, 0x400 ;  /* 0x0000040000097882 */ /* 0x000fe20000000000 */
[----:B---3--:R-:W-:Y:S01]  /*06b0*/  UMOV UR8, 0x20 ;  /* 0x0000002000087882 */ /* 0x008fe20000000000 */
[----:B------:R-:W-:Y:S01]  /*06c0*/  UMOV UR7, 0x80 ;  /* 0x0000008000077882 */ /* 0x000fe20000000000 */
[----:B------:R-:W-:Y:S02]  /*06d0*/  ULEA UR9, UR37, UR9, 0x18 ;  /* 0x0000000925097291 */ /* 0x000fe4000f8ec0ff */
[----:B------:R-:W-:-:S04]  /*06e0*/  UIADD3 UR12, UPT, UPT, -UR8, 0x100000, URZ ;  /* 0x00100000080c7890 */ /* 0x000fc8000fffe1ff */
[----:B------:R-:W-:Y:S02]  /*06f0*/  USHF.L.U32 UR13, UR12, 0xb, URZ ;  /* 0x0000000b0c0d7899 */ /* 0x000fe400080006ff */
[----:B------:R-:W-:Y:S02]  /*0700*/  USHF.L.U32 UR12, UR12, 0x1, URZ ;  /* 0x000000010c0c7899 */ /* 0x000fe400080006ff */
[----:B------:R-:W-:-:S04]  /*0710*/  UIADD3 UR14, UPT, UPT, -UR7, 0x100000, URZ ;  /* 0x00100000070e7890 */ /* 0x000fc8000fffe1ff */
[----:B------:R-:W-:Y:S02]  /*0720*/  USHF.L.U32 UR15, UR14, 0xb, URZ ;  /* 0x0000000b0e0f7899 */ /* 0x000fe400080006ff */
[----:B------:R-:W-:Y:S01]  /*0730*/  USHF.L.U32 UR14, UR14, 0x1, URZ ;  /* 0x000000010e0e7899 */ /* 0x000fe200080006ff */
[----:B------:R-:W-:Y:S01]  /*0740*/  ELECT P0, URZ, PT ;  /* 0x0000000000ff782f */ /* 0x000fe20003800000 */
[----:B------:R-:W2:Y:S02]  /*0750*/  FENCE.VIEW.ASYNC.S ;  /* 0x00000000000073c6 */ /* 0x000ea40000000000 */
[----:B--2---:R2:W3:Y:S08]  /*0760*/  SYNCS.EXCH.64 URZ, [UR9+0x30], UR12 ;  /* 0x0000300c09ff75b2 */ /* 0x0044f00008000100 */
[----:B------:R2:W1:Y:S01]  /*0770*/  SYNCS.EXCH.64 URZ, [UR9+0x48], UR14 ;  /* 0x0000480e09ff75b2 */ /* 0x0004620008000100 */
[----:B------:R2:W1:Y:S01]  /*0780*/  SYNCS.EXCH.64 URZ, [UR9+0x38], UR12 ;  /* 0x0000380c09ff75b2 */ /* 0x0004620008000100 */
[----:B------:R2:W1:Y:S01]  /*0790*/  SYNCS.EXCH.64 URZ, [UR9+0x50], UR14 ;  /* 0x0000500e09ff75b2 */ /* 0x0004620008000100 */
[----:B------:R2:W1:Y:S01]  /*07a0*/  SYNCS.EXCH.64 URZ, [UR9+0x40], UR12 ;  /* 0x0000400c09ff75b2 */ /* 0x0004620008000100 */
[----:B------:R2:W1:Y:S01]  /*07b0*/  SYNCS.EXCH.64 URZ, [UR9+0x58], UR14 ;  /* 0x0000580e09ff75b2 */ /* 0x0004620008000100 */
[----:B------:R-:W-:Y:S01]  /*07c0*/  NOP ;  /* 0x0000000000007918 */ /* 0x000fe20000000000 */
.L_x_10:
[----:B------:R-:W4:Y:S01]  /*07d0*/  SHFL.IDX PT, R0, R70, RZ, 0x1f ;  /* 0x00001fff46007589 */ /* 0x000f2200000e0000 */
[----:B------:R-:W-:Y:S01]  /*07e0*/  NOP ;  /* 0x0000000000007918 */ /* 0x000fe20000000000 */
[----:B----4-:R-:W-:-:S13]  /*07f0*/  ISETP.NE.AND P0, PT, R0, 0x3, PT ;  /* 0x000000030000780c */ /* 0x010fda0003f05270 */
[----:B------:R-:W-:Y:S05]  /*0800*/  @P0 BRA `(.L_x_11) ;  /* 0x00000000002c0947 */ /* 0x000fea0003800000 */
[----:B---3--:R-:W-:Y:S01]  /*0810*/  UMOV UR8, 0x400 ;  /* 0x0000040000087882 */ /* 0x008fe20000000000 */
[----:B------:R-:W-:Y:S01]  /*0820*/  UMOV UR7, 0x20 ;  /* 0x0000002000077882 */ /* 0x000fe20000000000 */
[----:B------:R-:W-:Y:S02]  /*0830*/  ULEA UR8, UR37, UR8, 0x18 ;  /* 0x0000000825087291 */ /* 0x000fe4000f8ec0ff */
[----:B--2---:R-:W-:-:S04]  /*0840*/  UIADD3 UR12, UPT, UPT, -UR7, 0x100000, URZ ;  /* 0x00100000070c7890 */ /* 0x004fc8000fffe1ff */
[----:B------:R-:W-:Y:S02]  /*0850*/  USHF.L.U32 UR13, UR12, 0xb, URZ ;  /* 0x0000000b0c0d7899 */ /* 0x000fe400080006ff */
[----:B------:R-:W-:Y:S01]  /*0860*/  USHF.L.U32 UR12, UR12, 0x1, URZ ;  /* 0x000000010c0c7899 */ /* 0x000fe200080006ff */
[----:B------:R-:W-:Y:S01]  /*0870*/  ELECT P0, URZ, PT ;  /* 0x0000000000ff782f */ /* 0x000fe20003800000 */
[----:B------:R-:W2:Y:S10]  /*0880*/  FENCE.VIEW.ASYNC.S ;  /* 0x00000000000073c6 */ /* 0x000eb40000000000 */
[----:B--2---:R4:W2:Y:S01]  /*0890*/  SYNCS.EXCH.64 URZ, [UR8+0x60], UR12 ;  /* 0x0000600c08ff75b2 */ /* 0x0048a20008000100 */
[----:B------:R4:W3:Y:S02]  /*08a0*/  SYNCS.EXCH.64 URZ, [UR8+0x68], UR12 ;  /* 0x0000680c08ff75b2 */ /* 0x0008e40008000100 */
[----:B----4-:R-:W-:Y:S01]  /*08b0*/  NOP ;  /* 0x0000000000007918 */ /* 0x010fe20000000000 */
.L_x_11:
[----:B------:R-:W4:Y:S01]  /*08c0*/  SHFL.IDX PT, R0, R70, RZ, 0x1f ;  /* 0x00001fff46007589 */ /* 0x000f2200000e0000 */
[----:B------:R-:W-:Y:S01]  /*08d0*/  NOP ;  /* 0x0000000000007918 */ /* 0x000fe20000000000 */
[----:B----4-:R-:W-:-:S13]  /*08e0*/  ISETP.NE.AND P0, PT, R0, 0x4, PT ;  /* 0x000000040000780c */ /* 0x010fda0003f05270 */
[----:B------:R-:W-:Y:S05]  /*08f0*/  @P0 BRA `(.L_x_12) ;  /* 0x0000000000480947 */ /* 0x000fea0003800000 */
[----:B--2---:R-:W-:Y:S01]  /*0900*/  UMOV UR9, 0x1e0 ;  /* 0x000001e000097882 */ /* 0x004fe20000000000 */
[----:B---3--:R-:W-:Y:S01]  /*0910*/  UMOV UR8, 0x400 ;  /* 0x0000040000087882 */ /* 0x008fe20000000000 */
[----:B------:R-:W-:Y:S01]  /*0920*/  USEL UR9, UR9, 0x1a0, UP5 ;  /* 0x000001a009097887 */ /* 0x000fe2000a800000 */
        /* <DEDUP_REMOVED lines=10> */
[----:B--2---:R4:W2:Y:S08]  /*09d0*/  SYNCS.EXCH.64 URZ, [UR8+0x70], UR12 ;  /* 0x0000700c08ff75b2 */ /* 0x0048b00008000100 */
[----:B------:R4:W3:Y:S01]  /*09e0*/  SYNCS.EXCH.64 URZ, [UR8+0x80], UR14 ;  /* 0x0000800e08ff75b2 */ /* 0x0008e20008000100 */
[----:B------:R4:W1:Y:S01]  /*09f0*/  SYNCS.EXCH.64 URZ, [UR8+0x78], UR12 ;  /* 0x0000780c08ff75b2 */ /* 0x0008620008000100 */
[----:B------:R4:W1:Y:S02]  /*0a00*/  SYNCS.EXCH.64 URZ, [UR8+0x88], UR14 ;  /* 0x0000880e08ff75b2 */ /* 0x0008640008000100 */
[----:B----4-:R-:W-:Y:S01]  /*0a10*/  NOP ;  /* 0x0000000000007918 */ /* 0x010fe20000000000 */
.L_x_12:
[----:B------:R-:W4:Y:S01]  /*0a20*/  SHFL.IDX PT, R0, R70, RZ, 0x1f ;  /* 0x00001fff46007589 */ /* 0x000f2200000e0000 */
[----:B------:R-:W-:Y:S01]  /*0a30*/  NOP ;  /* 0x0000000000007918 */ /* 0x000fe20000000000 */
[----:B----4-:R-:W-:-:S13]  /*0a40*/  ISETP.NE.AND P0, PT, R0, 0x5, PT ;  /* 0x000000050000780c */ /* 0x010fda0003f05270 */
[----:B------:R-:W-:Y:S05]  /*0a50*/  @P0 BRA `(.L_x_13) ;  /* 0x0000000000540947 */ /* 0x000fea0003800000 */
[----:B--2---:R-:W-:Y:S01]  /*0a60*/  UMOV UR9, 0x400 ;  /* 0x0000040000097882 */ /* 0x004fe20000000000 */
        /* <DEDUP_REMOVED lines=14> */
[----:B------:R4:W1:Y:S01]  /*0b50*/  SYNCS.EXCH.64 URZ, [UR9+0xb8], UR14 ;  /* 0x0000b80e09ff75b2 */ /* 0x0008620008000100 */
[----:B------:R4:W1:Y:S01]  /*0b60*/  SYNCS.EXCH.64 URZ, [UR9+0xa0], UR12 ;  /* 0x0000a00c09ff75b2 */ /* 0x0008620008000100 */
[----:B------:R4:W1:Y:S01]  /*0b70*/  SYNCS.EXCH.64 URZ, [UR9+0xc0], UR14 ;  /* 0x0000c00e09ff75b2 */ /* 0x0008620008000100 */
[----:B------:R4:W1:Y:S01]  /*0b80*/  SYNCS.EXCH.64 URZ, [UR9+0xa8], UR12 ;  /* 0x0000a80c09ff75b2 */ /* 0x0008620008000100 */
[----:B------:R4:W1:Y:S02]  /*0b90*/  SYNCS.EXCH.64 URZ, [UR9+0xc8], UR14 ;  /* 0x0000c80e09ff75b2 */ /* 0x0008640008000100 */
[----:B----4-:R-:W-:Y:S01]  /*0ba0*/  NOP ;  /* 0x0000000000007918 */ /* 0x010fe20000000000 */
.L_x_13:
[----:B------:R-:W4:Y:S01]  /*0bb0*/  SHFL.IDX PT, R0, R70, RZ, 0x1f ;  /* 0x00001fff46007589 */ /* 0x000f2200000e0000 */
[----:B------:R-:W-:Y:S01]  /*0bc0*/  ISETP.NE.OR P1, PT, RZ, UR10, !P1 ;  /* 0x0000000aff007c0c */ /* 0x000fe2000cf25670 */
        /* <DEDUP_REMOVED lines=12> */
[----:B------:R4:W3:Y:S01]  /*0c90*/  SYNCS.EXCH.64 URZ, [UR8+0xe0], UR12 ;  /* 0x0000e00c08ff75b2 */ /* 0x0008e20008000100 */
[----:B------:R4:W1:Y:S01]  /*0ca0*/  SYNCS.EXCH.64 URZ, [UR8+0xd8], UR12 ;  /* 0x0000d80c08ff75b2 */ /* 0x0008620008000100 */
[----:B------:R4:W1:Y:S02]  /*0cb0*/  SYNCS.EXCH.64 URZ, [UR8+0xe8], UR12 ;  /* 0x0000e80c08ff75b2 */ /* 0x0008640008000100 */
[----:B----4-:R-:W-:Y:S01]  /*0cc0*/  NOP ;  /* 0x0000000000007918 */ /* 0x010fe20000000000 */
.L_x_14:
[----:B------:R-:W-:Y:S01]  /*0cd0*/  VOTEU.ALL UP1, P1 ;  /* 0x0000000000ff7886 */ /* 0x000fe20000820000 */
[----:B---3--:R-:W3:Y:S01]  /*0ce0*/  LDCU UR8, c[0x0][0x36c] ;  /* 0x00006d80ff0877ac */ /* 0x008ee20008000800 */
[----:B------:R-:W-:Y:S01]  /*0cf0*/  NOP ;  /* 0x0000000000007918 */ /* 0x000fe20000000000 */
[----:B------:R-:W-:Y:S01]  /*0d00*/  LOP3.LUT R10, R74, 0x1f, RZ, 0xc0, !PT ;  /* 0x0000001f4a0a7812 */ /* 0x000fe200078ec0ff */
[----:B--2---:R-:W-:Y:S01]  /*0d10*/  UMOV UR12, 0x20 ;  /* 0x00000020000c7882 */ /* 0x004fe20000000000 */
[----:B------:R-:W-:Y:S01]  /*0d20*/  @!UP1 UMOV UR7, 0x400 ;  /* 0x0000040000079882 */ /* 0x000fe20000000000 */
[----:B------:R-:W-:-:S04]  /*0d30*/  @!UP1 UIADD3 UR12, UPT, UPT, -UR12, 0x100000, URZ ;  /* 0x001000000c0c9890 */ /* 0x000fc8000fffe1ff */
[----:B------:R-:W-:Y:S02]  /*0d40*/  @!UP1 USHF.L.U32 UR13, UR12, 0xb, URZ ;  /* 0x0000000b0c0d9899 */ /* 0x000fe400080006ff */
[----:B------:R-:W-:Y:S02]  /*0d50*/  @!UP1 USHF.L.U32 UR12, UR12, 0x1, URZ ;  /* 0x000000010c0c9899 */ /* 0x000fe400080006ff */
[----:B------:R-:W-:Y:S01]  /*0d60*/  @!UP1 ULEA UR7, UR37, UR7, 0x18 ;  /* 0x0000000725079291 */ /* 0x000fe2000f8ec0ff */
[----:B------:R-:W-:Y:S01]  /*0d70*/  VOTEU.ALL UP1, P1 ;  /* 0x0000000000ff7886 */ /* 0x000fe20000820000 */
[----:B------:R-:W-:Y:S01]  /*0d80*/  UISETP.NE.AND UP4, UPT, UR10, URZ, UPT ;  /* 0x000000ff0a00728c */ /* 0x000fe2000bf85270 */
[----:B------:R-:W2:Y:S09]  /*0d90*/  FENCE.VIEW.ASYNC.S ;  /* 0x00000000000073c6 */ /* 0x000eb20000000000 */
[----:B--2---:R2:W4:Y:S01]  /*0da0*/  @!UP1 SYNCS.EXCH.64 URZ, [UR7+0xf0], UR12 ;  /* 0x0000f00c07ff95b2 */ /* 0x0045220008000100 */
[----:B---3--:R-:W-:-:S09]  /*0db0*/  UISETP.EQ.U32.AND UP1, UPT, UR8, 0x1, UPT ;  /* 0x000000010800788c */ /* 0x008fd2000bf22070 */
[----:B------:R-:W-:Y:S05]  /*0dc0*/  BRA.U !UP1, `(.L_x_15) ;  /* 0x0000000109087547 */ /* 0x000fea000b800000 */
[----:B-1--4-:R-:W-:Y:S01]  /*0dd0*/  UCGABAR_ARV ;  /* 0x00000000000079c7 */ /* 0x012fe20008000000 */
[----:B------:R-:W-:Y:S05]  /*0de0*/  BRA `(.L_x_16) ;  /* 0x0000000000047947 */ /* 0x000fea0003800000 */
.L_x_15:
[----:B-1--4-:R-:W-:Y:S01]  /*0df0*/  NOP ;  /* 0x0000000000007918 */ /* 0x012fe20000000000 */
.L_x_16:
[----:B------:R-:W1:Y:S01]  /*0e00*/  S2R R11, SR_CTAID.X ;  /* 0x00000000000b7919 */ /* 0x000e620000002500 */
[----:B------:R-:W-:-:S05]  /*0e10*/  CS2R.32 R60, SR_CgaSize ;  /* 0x00000000003c7805 */ /* 0x000fca0000008a00 */
[----:B------:R-:W-:-:S05]  /*0e20*/  IMAD R60, R60, -0xa0, RZ ;  /* 0xffffff603c3c7824 */ /* 0x000fca00078e02ff */
[----:B------:R-:W-:-:S14]  /*0e30*/  R2UR UR8, R60 ;  /* 0x000000003c0872ca */ /* 0x000fdc00000e0000 */
[----:B------:R-:W3:Y:S01]  /*0e40*/  LDCU UR8, c[0x0][UR8+0x2b0] ;  /* 0x00005600080877ac */ /* 0x000ee20008000800 */
[----:B------:R-:W-:-:S05]  /*0e50*/  CS2R.32 R0, SR_CgaSize ;  /* 0x0000000000007805 */ /* 0x000fca0000008a00 */
[----:B------:R-:W-:-:S06]  /*0e60*/  IMAD R0, R0, -0xa0, RZ ;  /* 0xffffff6000007824 */ /* 0x000fcc00078e02ff */
[----:B------:R-:W4:Y:S01]  /*0e70*/  LDC R0, c[0x0][R0+0x2a0] ;  /* 0x0000a80000007b82 */ /* 0x000f220000000800 */
[----:B------:R-:W-:Y:S01]  /*0e80*/  PRMT R8, RZ, 0x7610, R8 ;  /* 0x00007610ff087816 */ /* 0x000fe20000000008 */
[----:B------:R-:W3:Y:S01]  /*0e90*/  S2R R20, SR_CTAID.Y ;  /* 0x0000000000147919 */ /* 0x000ee20000002600 */
[----:B------:R-:W-:-:S05]  /*0ea0*/  CS2R.32 R60, SR_CgaSize ;  /* 0x00000000003c7805 */ /* 0x000fca0000008a00 */
[----:B------:R-:W-:-:S05]  /*0eb0*/  IMAD R60, R60, -0xa0, RZ ;  /* 0xffffff603c3c7824 */ /* 0x000fca00078e02ff */
[----:B--2---:R-:W-:-:S14]  /*0ec0*/  R2UR UR7, R60 ;  /* 0x000000003c0772ca */ /* 0x004fdc00000e0000 */
[----:B------:R-:W2:Y:S01]  /*0ed0*/  LDCU UR7, c[0x0][UR7+0x2b4] ;  /* 0x00005680070777ac */ /* 0x000ea20008000800 */
[----:B------:R-:W-:Y:S01]  /*0ee0*/  UISETP.NE.AND UP2, UPT, UR10, 0x2, UPT ;  /* 0x000000020a00788c */ /* 0x000fe2000bf45270 */
[----:B------:R-:W3:Y:S01]  /*0ef0*/  LDC R9, c[0x0][0xb24] ;  /* 0x0002c900ff097b82 */ /* 0x000ee20000000800 */
[----:B------:R-:W-:-:S05]  /*0f00*/  CS2R.32 R58, SR_CgaSize ;  /* 0x00000000003a7805 */ /* 0x000fca0000008a00 */
[----:B------:R-:W-:-:S06]  /*0f10*/  IMAD R58, R58, -0xa0, RZ ;  /* 0xffffff603a3a7824 */ /* 0x000fcc00078e02ff */
[----:B------:R-:W4:Y:S08]  /*0f20*/  LDC R58, c[0x0][R58+0x2a4] ;  /* 0x0000a9003a3a7b82 */ /* 0x000f300000000800 */
[----:B------:R-:W4:Y:S01]  /*0f30*/  LDC R26, c[0x0][0xb24] ;  /* 0x0002c900ff1a7b82 */ /* 0x000f220000000800 */
[----:B-1----:R-:W-:Y:S01]  /*0f40*/  I2FP.F32.U32 R4, R11 ;  /* 0x0000000b00047245 */ /* 0x002fe20000201000 */
[----:B------:R-:W-:-:S06]  /*0f50*/  IMAD.MOV.U32 R21, RZ, RZ, R11 ;  /* 0x000000ffff157224 */ /* 0x000fcc00078e000b */
[----:B------:R-:W1:Y:S01]  /*0f60*/  S2UR UR36, SR_CTAID.Z ;  /* 0x00000000002479c3 */ /* 0x000e620000002700 */
[----:B---3--:R-:W-:Y:S02]  /*0f70*/  ISETP.GE.AND P0, PT, R9, 0x1, PT ;  /* 0x000000010900780c */ /* 0x008fe40003f06270 */
[----:B------:R-:W-:Y:S01]  /*0f80*/  I2FP.F32.U32 R2, R20 ;  /* 0x0000001400027245 */ /* 0x000fe20000201000 */
[----:B------:R-:W-:-:S04]  /*0f90*/  FMUL R4, R4, UR8 ;  /* 0x0000000804047c20 */ /* 0x000fc80008400000 */
[----:B--2---:R-:W-:Y:S01]  /*0fa0*/  FMUL R2, R2, UR7 ;  /* 0x0000000702027c20 */ /* 0x004fe20008400000 */
[----:B------:R-:W2:Y:S01]  /*0fb0*/  F2I.U32.TRUNC.NTZ R60, R4 ;  /* 0x00000004003c7305 */ /* 0x000ea2000020f000 */
[----:B------:R-:W3:Y:S07]  /*0fc0*/  LDCU UR7, c[0x0][0xb30] ;  /* 0x00016600ff0777ac */ /* 0x000eee0008000800 */
[----:B------:R-:W1:Y:S01]  /*0fd0*/  F2I.U32.TRUNC.NTZ R3, R2 ;  /* 0x0000000200037305 */ /* 0x000e62000020f000 */
[----:B--2---:R-:W-:-:S04]  /*0fe0*/  IMAD.MOV R60, RZ, RZ, -R60 ;  /* 0x000000ffff3c7224 */ /* 0x004fc800078e0a3c */
[----:B----4-:R-:W-:Y:S01]  /*0ff0*/  IMAD R60, R0, R60, R11 ;  /* 0x0000003c003c7224 */ /* 0x010fe200078e020b */
[----:B------:R-:W-:Y:S01]  /*1000*/  PRMT R0, RZ, 0x7610, R0 ;  /* 0x00007610ff007816 */ /* 0x000fe20000000000 */
[----:B---3--:R-:W-:Y:S01]  /*1010*/  UISETP.NE.AND UP3, UPT, UR7, 0x1, UPT ;  /* 0x000000010700788c */ /* 0x008fe2000bf65270 */
[----:B-1----:R-:W-:-:S05]  /*1020*/  IADD3 R3, PT, PT, -R3, RZ, RZ ;  /* 0x000000ff03037210 */ /* 0x002fca0007ffe1ff */
[----:B------:R-:W-:Y:S01]  /*1030*/  IMAD R58, R58, R3, R20 ;  /* 0x000000033a3a7224 */ /* 0x000fe200078e0214 */
[----:B------:R-:W-:Y:S06]  /*1040*/  BRA.U UP4, `(.L_x_17) ;  /* 0x0000000104247547 */ /* 0x000fec000b800000 */
[----:B------:R-:W-:Y:S01]  /*1050*/  ISETP.NE.AND P1, PT, R58, RZ, PT ;  /* 0x000000ff3a00720c */ /* 0x000fe20003f25270 */
[----:B------:R-:W-:Y:S01]  /*1060*/  IMAD.MOV.U32 R0, RZ, RZ, 0x3 ;  /* 0x00000003ff007424 */ /* 0x000fe200078e00ff */
[C---:B------:R-:W-:Y:S02]  /*1070*/  LOP3.LUT R3, R60.reuse, 0xfffffffe, RZ, 0xc0, !PT ;  /* 0xfffffffe3c037812 */ /* 0x040fe400078ec0ff */
[----:B------:R-:W-:Y:S02]  /*1080*/  ISETP.LT.U32.OR P1, PT, R60, 0x2, !P1 ;  /* 0x000000023c00780c */ /* 0x000fe40004f21470 */
[----:B------:R-:W-:Y:S02]  /*1090*/  SHF.L.U32 R0, R0, R3, RZ ;  /* 0x0000000300007219 */ /* 0x000fe400000006ff */
[----:B------:R-:W-:Y:S02]  /*10a0*/  SEL R5, RZ, 0x1, !P1 ;  /* 0x00000001ff057807 */ /* 0x000fe40004800000 */
[----:B------:R-:W-:-:S05]  /*10b0*/  SEL R2, RZ, 0x2, !P1 ;  /* 0x00000002ff027807 */ /* 0x000fca0004800000 */
[----:B------:R-:W-:-:S05]  /*10c0*/  IMAD.IADD R2, R5, 0x1, R2 ;  /* 0x0000000105027824 */ /* 0x000fca00078e0202 */
[----:B------:R-:W-:Y:S02]  /*10d0*/  PRMT R8, R2, 0x7610, R8 ;  /* 0x0000761002087816 */ /* 0x000fe40000000008 */
.L_x_17:
[----:B------:R-:W-:Y:S05]  /*10e0*/  @!P0 BRA `(.L_x_18) ;  /* 0x0000000000b88947 */ /* 0x000fea0003800000 */
[----:B------:R-:W1:Y:S01]  /*10f0*/  LDC.64 R4, c[0x0][0xb18] ;  /* 0x0002c600ff047b82 */ /* 0x000e620000000a00 */
[----:B------:R-:W-:-:S07]  /*1100*/  ISETP.NE.AND P0, PT, R9, 0x1, PT ;  /* 0x000000010900780c */ /* 0x000fce0003f05270 */
[----:B------:R-:W2:Y:S08]  /*1110*/  LDC R14, c[0x0][0xb0c] ;  /* 0x0002c300ff0e7b82 */ /* 0x000eb00000000800 */
[----:B------:R-:W3:Y:S08]  /*1120*/  LDC R13, c[0x0][0x370] ;  /* 0x0000dc00ff0d7b82 */ /* 0x000ef00000000800 */
[----:B------:R-:W4:Y:S01]  /*1130*/  LDC R16, c[0x0][0x374] ;  /* 0x0000dd00ff107b82 */ /* 0x000f220000000800 */
[----:B-1----:R-:W-:-:S07]  /*1140*/  ISETP.NE.AND P1, PT, R4, 0x1, PT ;  /* 0x000000010400780c */ /* 0x002fce0003f25270 */
[----:B------:R-:W3:Y:S01]  /*1150*/  LDC.64 R6, c[0x0][0xb10] ;  /* 0x0002c400ff067b82 */ /* 0x000ee20000000a00 */
[----:B--2---:R-:W-:-:S07]  /*1160*/  ISETP.NE.AND P2, PT, R14, 0x1, PT ;  /* 0x000000010e00780c */ /* 0x004fce0003f45270 */
[----:B------:R-:W1:Y:S08]  /*1170*/  LDC R12, c[0x0][0xb20] ;  /* 0x0002c800ff0c7b82 */ /* 0x000e700000000800 */
[----:B------:R-:W2:Y:S01]  /*1180*/  LDC.64 R2, c[0x0][0xb28] ;  /* 0x0002ca00ff027b82 */ /* 0x000ea20000000a00 */
[----:B----4-:R-:W-:-:S04]  /*1190*/  IMAD.HI.U32 R15, R16, R5, RZ ;  /* 0x00000005100f7227 */ /* 0x010fc800078e00ff */
[----:B------:R-:W-:-:S04]  /*11a0*/  IMAD.HI.U32 R5, R20, R5, RZ ;  /* 0x0000000514057227 */ /* 0x000fc800078e00ff */
[----:B---3--:R-:W-:-:S04]  /*11b0*/  IMAD.HI.U32 R18, R13, R6, RZ ;  /* 0x000000060d127227 */ /* 0x008fc800078e00ff */
[C---:B------:R-:W-:Y:S01]  /*11c0*/  IMAD.HI.U32 R22, R11.reuse, R6, RZ ;  /* 0x000000060b167227 */ /* 0x040fe200078e00ff */
[-C--:B------:R-:W-:Y:S02]  /*11d0*/  @P2 SHF.R.U32.HI R13, RZ, R7.reuse, R18 ;  /* 0x00000007ff0d2219 */ /* 0x080fe40000011612 */
[-C--:B-1----:R-:W-:Y:S02]  /*11e0*/  @P1 SHF.R.U32.HI R16, RZ, R12.reuse, R15 ;  /* 0x0000000cff101219 */ /* 0x082fe4000001160f */
[----:B------:R-:W-:Y:S02]  /*11f0*/  SHF.R.U32.HI R5, RZ, R12, R5 ;  /* 0x0000000cff057219 */ /* 0x000fe40000011605 */
[----:B------:R-:W-:Y:S02]  /*1200*/  SHF.R.U32.HI R22, RZ, R7, R22 ;  /* 0x00000007ff167219 */ /* 0x000fe40000011616 */
[----:B------:R-:W-:Y:S01]  /*1210*/  SEL R5, R20, R5, !P1 ;  /* 0x0000000514057207 */ /* 0x000fe20004800000 */
[----:B--2---:R-:W-:Y:S01]  /*1220*/  IMAD.HI.U32 R18, R16, R2, RZ ;  /* 0x0000000210127227 */ /* 0x004fe200078e00ff */
[----:B------:R-:W-:-:S02]  /*1230*/  SEL R21, R11, R22, !P2 ;  /* 0x000000160b157207 */ /* 0x000fc40005000000 */
[----:B------:R-:W-:Y:S01]  /*1240*/  IADD3 R7, PT, PT, -R5, RZ, RZ ;  /* 0x000000ff05077210 */ /* 0x000fe20007ffe1ff */
[----:B------:R-:W-:Y:S01]  /*1250*/  IMAD.HI.U32 R6, R13, R2, RZ ;  /* 0x000000020d067227 */ /* 0x000fe200078e00ff */
[----:B------:R-:W-:-:S03]  /*1260*/  @P0 SHF.R.U32.HI R16, RZ, R3, R18 ;  /* 0x00000003ff100219 */ /* 0x000fc60000011612 */
[----:B------:R-:W-:Y:S01]  /*1270*/  IMAD R7, R4, R7, R20 ;  /* 0x0000000704077224 */ /* 0x000fe200078e0214 */
[----:B------:R-:W-:Y:S01]  /*1280*/  @P0 SHF.R.U32.HI R13, RZ, R3, R6 ;  /* 0x00000003ff0d0219 */ /* 0x000fe20000011606 */
[----:B------:R-:W-:-:S04]  /*1290*/  IMAD R16, R16, R9, RZ ;  /* 0x0000000910107224 */ /* 0x000fc800078e02ff */
[----:B------:R-:W-:Y:S01]  /*12a0*/  IMAD R6, R13, R9, RZ ;  /* 0x000000090d067224 */ /* 0x000fe200078e02ff */
[----:B------:R-:W-:-:S04]  /*12b0*/  ISETP.GE.AND P1, PT, R5, R16, PT ;  /* 0x000000100500720c */ /* 0x000fc80003f26270 */
[----:B------:R-:W-:Y:S01]  /*12c0*/  ISETP.GE.OR P1, PT, R21, R6, P1 ;  /* 0x000000061500720c */ /* 0x000fe20000f26670 */
[----:B------:R-:W-:-:S05]  /*12d0*/  IMAD.HI.U32 R6, R5, R2, RZ ;  /* 0x0000000205067227 */ /* 0x000fca00078e00ff */
[----:B------:R-:W-:-:S04]  /*12e0*/  SHF.R.U32.HI R6, RZ, R3, R6 ;  /* 0x00000003ff067219 */ /* 0x000fc80000011606 */
[----:B------:R-:W-:-:S03]  /*12f0*/  SEL R6, R5, R6, !P0 ;  /* 0x0000000605067207 */ /* 0x000fc60004000000 */
[----:B------:R-:W-:Y:S01]  /*1300*/  @!P1 IMAD.HI.U32 R12, R21, R2, RZ ;  /* 0x00000002150c9227 */ /* 0x000fe200078e00ff */
[----:B------:R-:W-:-:S04]  /*1310*/  IADD3 R2, PT, PT, -R6, RZ, RZ ;  /* 0x000000ff06027210 */ /* 0x000fc80007ffe1ff */
[----:B------:R-:W-:Y:S01]  /*1320*/  @!P1 SHF.R.U32.HI R12, RZ, R3, R12 ;  /* 0x00000003ff0c9219 */ /* 0x000fe2000001160c */
[----:B------:R-:W-:-:S03]  /*1330*/  IMAD R2, R9, R2, R5 ;  /* 0x0000000209027224 */ /* 0x000fc600078e0205 */
[----:B------:R-:W-:-:S05]  /*1340*/  @!P1 SEL R3, R21, R12, !P0 ;  /* 0x0000000c15039207 */ /* 0x000fca0004000000 */
[--C-:B------:R-:W-:Y:S02]  /*1350*/  @!P1 IMAD.IADD R6, R6, 0x1, -R3.reuse ;  /* 0x0000000106069824 */ /* 0x100fe400078e0a03 */
[----:B------:R-:W-:Y:S01]  /*1360*/  @!P1 IMAD R3, R2, R13, R3 ;  /* 0x0000000d02039224 */ /* 0x000fe200078e0203 */
[----:B------:R-:W-:Y:S01]  /*1370*/  IADD3 R2, PT, PT, -R21, RZ, RZ ;  /* 0x000000ff15027210 */ /* 0x000fe20007ffe1ff */
[----:B------:R-:W-:Y:S02]  /*1380*/  @!P1 IMAD R5, R6, R9, R21 ;  /* 0x0000000906059224 */ /* 0x000fe400078e0215 */
[----:B------:R-:W-:Y:S02]  /*1390*/  @!P1 IMAD.MOV.U32 R21, RZ, RZ, R3 ;  /* 0x000000ffff159224 */ /* 0x000fe400078e0003 */
[----:B------:R-:W-:Y:S02]  /*13a0*/  IMAD R2, R14, R2, R11 ;  /* 0x000000020e027224 */ /* 0x000fe400078e020b */
[----:B------:R-:W-:-:S02]  /*13b0*/  IMAD R20, R5, R4, R7 ;  /* 0x0000000405147224 */ /* 0x000fc400078e0207 */
[----:B------:R-:W-:Y:S02]  /*13c0*/  IMAD R21, R21, R14, R2 ;  /* 0x0000000e15157224 */ /* 0x000fe400078e0202 */
.L_x_18:
[----:B------:R-:W-:Y:S05]  /*13d0*/  BRA.U UP3, `(.L_x_19) ;  /* 0x0000000103407547 */ /* 0x000fea000b800000 */
[----:B------:R-:W1:Y:S08]  /*13e0*/  LDC.64 R4, c[0x0][0xb10] ;  /* 0x0002c400ff047b82 */ /* 0x000e700000000a00 */
[----:B------:R-:W2:Y:S08]  /*13f0*/  LDC.64 R2, c[0x0][0xb18] ;  /* 0x0002c600ff027b82 */ /* 0x000eb00000000a00 */
[----:B------:R-:W3:Y:S08]  /*1400*/  LDC R6, c[0x0][0xb20] ;  /* 0x0002c800ff067b82 */ /* 0x000ef00000000800 */
[----:B------:R-:W4:Y:S01]  /*1410*/  LDC R12, c[0x0][0xb0c] ;  /* 0x0002c300ff0c7b82 */ /* 0x000f220000000800 */
[----:B-1----:R-:W-:-:S05]  /*1420*/  IMAD.HI.U32 R4, R21, R4, RZ ;  /* 0x0000000415047227 */ /* 0x002fca00078e00ff */
[----:B------:R-:W-:Y:S01]  /*1430*/  SHF.R.U32.HI R4, RZ, R5, R4 ;  /* 0x00000005ff047219 */ /* 0x000fe20000011604 */
[----:B--2---:R-:W-:Y:S01]  /*1440*/  IMAD.HI.U32 R3, R20, R3, RZ ;  /* 0x0000000314037227 */ /* 0x004fe200078e00ff */
[----:B------:R-:W-:-:S04]  /*1450*/  ISETP.NE.AND P0, PT, R2, 0x1, PT ;  /* 0x000000010200780c */ /* 0x000fc80003f05270 */
[----:B---3--:R-:W-:-:S04]  /*1460*/  SHF.R.U32.HI R3, RZ, R6, R3 ;  /* 0x00000006ff037219 */ /* 0x008fc80000011603 */
[----:B------:R-:W-:Y:S02]  /*1470*/  SEL R3, R20, R3, !P0 ;  /* 0x0000000314037207 */ /* 0x000fe40004000000 */
[----:B----4-:R-:W-:-:S04]  /*1480*/  ISETP.NE.AND P1, PT, R12, 0x1, PT ;  /* 0x000000010c00780c */ /* 0x010fc80003f25270 */
[----:B------:R-:W-:-:S05]  /*1490*/  SEL R6, R21, R4, !P1 ;  /* 0x0000000415067207 */ /* 0x000fca0004800000 */
[----:B------:R-:W-:Y:S02]  /*14a0*/  IMAD.IADD R4, R3, 0x1, -R6 ;  /* 0x0000000103047824 */ /* 0x000fe400078e0a06 */
[----:B------:R-:W-:Y:S02]  /*14b0*/  IMAD.IADD R3, R6, 0x1, -R3 ;  /* 0x0000000106037824 */ /* 0x000fe400078e0a03 */
[----:B------:R-:W-:Y:S02]  /*14c0*/  IMAD R21, R4, R12, R21 ;  /* 0x0000000c04157224 */ /* 0x000fe400078e0215 */
[----:B------:R-:W-:Y:S02]  /*14d0*/  IMAD R20, R3, R2, R20 ;  /* 0x0000000203147224 */ /* 0x000fe400078e0214 */
.L_x_19:
[----:B------:R-:W-:Y:S05]  /*14e0*/  BRA.U !UP1, `(.L_x_20) ;  /* 0x00000001090c7547 */ /* 0x000fea000b800000 */
[----:B------:R-:W-:Y:S01]  /*14f0*/  UCGABAR_WAIT ;  /* 0x0000000000007dc7 */ /* 0x000fe20008000000 */
[----:B------:R-:W-:Y:S01]  /*1500*/  CCTL.IVALL ;  /* 0x00000000ff00798f */ /* 0x000fe20002000000 */
[----:B------:R-:W-:Y:S05]  /*1510*/  BRA `(.L_x_21) ;  /* 0x0000000000047947 */ /* 0x000fea0003800000 */
.L_x_20:
[----:B------:R-:W-:Y:S06]  /*1520*/  BAR.SYNC.DEFER_BLOCKING 0x0 ;  /* 0x0000000000007b1d */ /* 0x000fec0000010000 */
.L_x_21:
[----:B------:R-:W-:Y:S05]  /*1530*/  BRA.U UP2, `(.L_x_22) ;  /* 0x0000001102947547 */ /* 0x000fea000b800000 */
[----:B------:R-:W1:Y:S01]  /*1540*/  LDCU UR4, c[0x0][0x38c] ;  /* 0x00007180ff0477ac */ /* 0x000e620008000800 */
[----:B------:R-:W2:Y:S01]  /*1550*/  LDC R9, c[0x0][0x370] ;  /* 0x0000dc00ff097b82 */ /* 0x000ea20000000800 */
[C---:B------:R-:W-:Y:S01]  /*1560*/  IMAD.SHL.U32 R17, R11.reuse, 0x20, RZ ;  /* 0x000000200b117824 */ /* 0x040fe200078e00ff */
[----:B------:R-:W-:Y:S01]  /*1570*/  PLOP3.LUT P1, PT, PT, PT, UP5, 0x80, 0x8 ;  /* 0x000000000008781c */ /* 0x000fe20003f2f058 */
[----:B------:R-:W-:Y:S01]  /*1580*/  HFMA2 R15, -RZ, RZ, 0, 5.9604644775390625e-08 ;  /* 0x00000001ff0f7431 */ /* 0x000fe200000001ff */
[----:B------:R-:W-:Y:S01]  /*1590*/  UISETP.NE.AND UP1, UPT, UR10, URZ, UPT ;  /* 0x000000ff0a00728c */ /* 0x000fe2000bf25270 */
[----:B------:R-:W-:Y:S01]  /*15a0*/  HFMA2 R12, -RZ, RZ, 0, 0 ;  /* 0x00000000ff0c7431 */ /* 0x000fe200000001ff */
[----:B------:R-:W-:Y:S01]  /*15b0*/  ISETP.NE.AND P4, PT, R10, RZ, P5 ;  /* 0x000000ff0a00720c */ /* 0x000fe20002f85270 */
[----:B------:R-:W-:Y:S01]  /*15c0*/  IMAD.SHL.U32 R16, R11, 0x40, RZ ;  /* 0x000000400b107824 */ /* 0x000fe200078e00ff */
[----:B------:R-:W3:Y:S01]  /*15d0*/  LDC R0, c[0x0][0x374] ;  /* 0x0000dd00ff007b82 */ /* 0x000ee20000000800 */
[----:B------:R-:W-:Y:S01]  /*15e0*/  PLOP3.LUT P1, PT, P1, PT, PT, 0x8, 0x80 ;  /* 0x000000000080781c */ /* 0x000fe20000f2e170 */
[----:B------:R-:W-:Y:S01]  /*15f0*/  IMAD.MOV.U32 R14, RZ, RZ, RZ ;  /* 0x000000ffff0e7224 */ /* 0x000fe200078e00ff */
[----:B------:R-:W-:Y:S01]  /*1600*/  MOV R8, 0x1 ;  /* 0x0000000100087802 */ /* 0x000fe20000000f00 */
[----:B------:R-:W-:Y:S01]  /*1610*/  IMAD.MOV.U32 R10, RZ, RZ, RZ ;  /* 0x000000ffff0a7224 */ /* 0x000fe200078e00ff */
[----:B------:R-:W-:Y:S01]  /*1620*/  LOP3.LUT R17, R17, 0x20, RZ, 0xc0, !PT ;  /* 0x0000002011117812 */ /* 0x000fe200078ec0ff */
[----:B------:R-:W4:Y:S01]  /*1630*/  LDCU.64 UR14, c[0x0][0x348] ;  /* 0x00006900ff0e77ac */ /* 0x000f220008000a00 */
[----:B-1----:R-:W-:-:S02]  /*1640*/  UIADD3 UR5, UPT, UPT, UR4, 0x3f, URZ ;  /* 0x0000003f04057890 */ /* 0x002fc4000fffe0ff */
[----:B------:R-:W-:Y:S02]  /*1650*/  USEL UR22, UR6, 0x2, UP1 ;  /* 0x0000000206167887 */ /* 0x000fe40008800000 */
[----:B------:R-:W-:Y:S01]  /*1660*/  USHF.R.S32.HI UR7, URZ, 0x1f, UR5 ;  /* 0x0000001fff077899 */ /* 0x000fe20008011405 */
[----:B------:R-:W-:-:S03]  /*1670*/  UMOV UR23, URZ ;  /* 0x000000ff00177c82 */ /* 0x000fc60008000000 */
[----:B------:R-:W-:Y:S02]  /*1680*/  ULEA.HI UR7, UR7, UR5, URZ, 0x6 ;  /* 0x0000000507077291 */ /* 0x000fe4000f8f30ff */
[----:B------:R-:W-:Y:S02]  /*1690*/  UIADD3 UR5, UPT, UPT, UR4, -0x1, URZ ;  /* 0xffffffff04057890 */ /* 0x000fe4000fffe0ff */
[----:B------:R-:W-:Y:S02]  /*16a0*/  USHF.R.S32.HI UR7, URZ, 0x6, UR7 ;  /* 0x00000006ff077899 */ /* 0x000fe40008011407 */
[----:B------:R-:W-:Y:S02]  /*16b0*/  UISETP.GE.U32.AND UP2, UPT, UR5, -0x7f, UPT ;  /* 0xffffff810500788c */ /* 0x000fe4000bf46070 */
[----:B------:R-:W-:Y:S02]  /*16c0*/  UISETP.LT.U32.AND UP0, UPT, UR7, 0x3, UPT ;  /* 0x000000030700788c */ /* 0x000fe4000bf01070 */
[----:B------:R-:W-:-:S02]  /*16d0*/  UIADD3 UR4, UPT, UPT, UR4, 0x7e, URZ ;  /* 0x0000007e04047890 */ /* 0x000fc4000fffe0ff */
[----:B------:R-:W-:-:S04]  /*16e0*/  USEL UR5, UR7, 0x3, UP0 ;  /* 0x0000000307057887 */ /* 0x000fc80008000000 */
[----:B------:R-:W-:Y:S02]  /*16f0*/  UIADD3 UR21, UPT, UPT, UR5, -0x1, URZ ;  /* 0xffffffff05157890 */ /* 0x000fe4000fffe0ff */
[----:B------:R-:W-:Y:S02]  /*1700*/  @UP2 UIADD3 UR21, UPT, UPT, UR5, URZ, URZ ;  /* 0x000000ff05152290 */ /* 0x000fe4000fffe0ff */
[----:B------:R-:W-:Y:S02]  /*1710*/  UIADD3 UR24, UPT, UPT, UR7, -UR5, URZ ;  /* 0x8000000507187290 */ /* 0x000fe4000fffe0ff */
[----:B------:R-:W-:Y:S02]  /*1720*/  UIADD3 UR13, UPT, UPT, UR21, 0x1, URZ ;  /* 0x00000001150d7890 */ /* 0x000fe4000fffe0ff */
[----:B--2-4-:R-:W-:-:S12]  /*1730*/  UIADD3 UR21, UPT, UPT, -UR21, URZ, URZ ;  /* 0x000000ff15157290 */ /* 0x014fd8000fffe1ff */
.L_x_42:
[----:B------:R-:W-:Y:S01]  /*1740*/  UISETP.NE.AND UP0, UPT, UR37, URZ, UPT ;  /* 0x000000ff2500728c */ /* 0x000fe2000bf05270 */
[----:B------:R-:W1:Y:S08]  /*1750*/  S2UR UR37, SR_CgaCtaId ;  /* 0x00000000002579c3 */ /* 0x000e700000008800 */
[----:B------:R-:W-:Y:S05]  /*1760*/  BRA.U UP0, `(.L_x_23) ;  /* 0x0000000100347547 */ /* 0x000fea000b800000 */
[----:B------:R-:W2:Y:S01]  /*1770*/  S2R R2, SR_CgaCtaId ;  /* 0x0000000000027919 */ /* 0x000ea20000008800 */
[----:B------:R-:W-:-:S04]  /*1780*/  MOV R3, 0x400 ;  /* 0x0000040000037802 */ /* 0x000fc80000000f00 */
[----:B--2---:R-:W-:Y:S02]  /*1790*/  LEA R3, R2, R3, 0x18 ;  /* 0x0000000302037211 */ /* 0x004fe400078ec0ff */
[----:B------:R-:W-:-:S03]  /*17a0*/  SHF.L.U32 R2, R8, 0x1f, RZ ;  /* 0x0000001f08027819 */ /* 0x000fc600000006ff */
[----:B------:R-:W-:-:S04]  /*17b0*/  IMAD R3, R10, 0x8, R3 ;  /* 0x000000080a037824 */ /* 0x000fc800078e0203 */
[----:B------:R-:W2:Y:S02]  /*17c0*/  SYNCS.PHASECHK.TRANS64.TRYWAIT P0, [R3+URZ+0xe0], R2 ;  /* 0x0000e002030075a7 */ /* 0x000ea400080011ff */
[----:B--2---:R-:W-:Y:S05]  /*17d0*/  @!P0 BRA `(.L_x_24) ;  /* 0x0000005c00608947 */ /* 0x004fea0003800000 */
.L_x_132:
[----:B------:R-:W-:Y:S01]  /*17e0*/  VIADD R10, R10, 0x1 ;  /* 0x000000010a0a7836 */ /* 0x000fe20000000000 */
[----:B------:R2:W-:Y:S04]  /*17f0*/  SYNCS.ARRIVE.TRANS64.A1T0 RZ, [R3+URZ+0xd0], RZ ;  /* 0x0000d0ff03ff79a7 */ /* 0x0005e800081000ff */
[----:B------:R-:W-:-:S04]  /*1800*/  ISETP.NE.AND P0, PT, R10, 0x2, PT ;  /* 0x000000020a00780c */ /* 0x000fc80003f05270 */
[----:B------:R-:W-:Y:S02]  /*1810*/  SEL R10, R10, RZ, P0 ;  /* 0x000000ff0a0a7207 */ /* 0x000fe40000000000 */
[----:B--2---:R-:W-:-:S04]  /*1820*/  SEL R3, RZ, 0x1, P0 ;  /* 0x00000001ff037807 */ /* 0x004fc80000000000 */
[----:B------:R-:W-:-:S07]  /*1830*/  LOP3.LUT R8, R8, R3, RZ, 0x3c, !PT ;  /* 0x0000000308087212 */ /* 0x000fce00078e3cff */
.L_x_23:
[----:B------:R-:W-:Y:S01]  /*1840*/  UMOV UR6, 0x400 ;  /* 0x0000040000067882 */ /* 0x000fe20000000000 */
[----:B------:R-:W-:Y:S01]  /*1850*/  LEA.HI R3, R21, R21, RZ, 0x1 ;  /* 0x0000001515037211 */ /* 0x000fe200078f08ff */
[----:B-1----:R-:W-:Y:S01]  /*1860*/  ULEA UR6, UR37, UR6, 0x18 ;  /* 0x0000000625067291 */ /* 0x002fe2000f8ec0ff */
[----:B------:R-:W-:Y:S01]  /*1870*/  SHF.L.U32 R2, R15, 0x1f, RZ ;  /* 0x0000001f0f027819 */ /* 0x000fe200000006ff */
[----:B------:R-:W-:Y:S01]  /*1880*/  UISETP.GE.U32.AND UP0, UPT, UR4, 0x7f, UPT ;  /* 0x0000007f0400788c */ /* 0x000fe2000bf06070 */
[----:B------:R-:W-:Y:S01]  /*1890*/  R2UR UR35, R16 ;  /* 0x00000000102372ca */ /* 0x000fe200000e0000 */
[----:B------:R-:W-:Y:S01]  /*18a0*/  ULEA UR8, UR23, UR6, 0x3 ;  /* 0x0000000617087291 */ /* 0x000fe2000f8e18ff */
[----:B------:R-:W-:Y:S01]  /*18b0*/  IMAD.SHL.U32 R3, R3, 0x40, RZ ;  /* 0x0000004003037824 */ /* 0x000fe200078e00ff */
[----:B------:R-:W-:Y:S01]  /*18c0*/  R2UR UR11, R17 ;  /* 0x00000000110b72ca */ /* 0x000fe200000e0000 */
[----:B------:R-:W-:-:S03]  /*18d0*/  UMOV UR25, URZ ;  /* 0x000000ff00197c82 */ /* 0x000fc60008000000 */
[----:B------:R-:W-:-:S03]  /*18e0*/  LOP3.LUT R3, R3, 0xffffff80, RZ, 0xc0, !PT ;  /* 0xffffff8003037812 */ /* 0x000fc600078ec0ff */
[----:B------:R1:W2:Y:S01]  /*18f0*/  SYNCS.PHASECHK.TRANS64.TRYWAIT P0, [UR8+0x18], R2 ;  /* 0x00001802ff0075a7 */ /* 0x0002a20008001108 */
[----:B------:R-:W-:Y:S02]  /*1900*/  R2UR UR9, R3 ;  /* 0x00000000030972ca */ /* 0x000fe400000e0000 */
[----:B------:R-:W-:-:S11]  /*1910*/  R2UR UR8, R20 ;  /* 0x00000000140872ca */ /* 0x000fd600000e0000 */
[----:B------:R-:W-:Y:S02]  /*1920*/  ULOP3.LUT UR35, UR9, 0x40, UR35, 0xf8, !UPT ;  /* 0x0000004009237892 */ /* 0x000fe4000f8ef823 */
[----:B------:R-:W-:Y:S01]  /*1930*/  ULEA UR11, UR8, UR11, 0x6 ;  /* 0x0000000b080b7291 */ /* 0x000fe2000f8e30ff */
[----:B------:R-:W-:Y:S11]  /*1940*/  BRA.U !UP0, `(.L_x_25) ;  /* 0x0000000108c07547 */ /* 0x000ff6000b800000 */
[----:B------:R-:W-:Y:S01]  /*1950*/  UMOV UR16, UR21 ;  /* 0x0000001500107c82 */ /* 0x000fe20008000000 */
[----:B------:R-:W-:Y:S01]  /*1960*/  UMOV UR17, UR23 ;  /* 0x0000001700117c82 */ /* 0x000fe20008000000 */
[----:B------:R-:W-:-:S05]  /*1970*/  UMOV UR34, URZ ;  /* 0x000000ff00227c82 */ /* 0x000fca0008000000 */
.L_x_31:
[----:B------:R-:W-:Y:S01]  /*1980*/  ULEA UR33, UR17, UR6, 0x3 ;  /* 0x0000000611217291 */ /* 0x000fe2000f8e18ff */
[----:B------:R-:W-:Y:S01]  /*1990*/  @P5 MOV R3, 0x6000 ;  /* 0x0000600000035802 */ /* 0x000fe20000000f00 */
[----:B-12-4-:R-:W-:Y:S10]  /*19a0*/  @P0 BRA `(.L_x_26) ;  /* 0x00000000000c0947 */ /* 0x016ff40003800000 */
[----:B------:R-:W-:-:S04]  /*19b0*/  SHF.L.U32 R5, R15, 0x1f, RZ ;  /* 0x0000001f0f057819 */ /* 0x000fc800000006ff */
[----:B------:R-:W2:Y:S02]  /*19c0*/  SYNCS.PHASECHK.TRANS64.TRYWAIT P0, [UR33+0x18], R5 ;  /* 0x00001805ff0075a7 */ /* 0x000ea40008001121 */
[----:B--2---:R-:W-:Y:S05]  /*19d0*/  @!P0 BRA `(.L_x_27) ;  /* 0x0000005800f48947 */ /* 0x004fea0003800000 */
.L_x_26:
[----:B------:R2:W-:Y:S01]  /*19e0*/  @P5 SYNCS.ARRIVE.TRANS64 RZ, [UR33], R3 ;  /* 0x00000003ffff59a7 */ /* 0x0005e20008000021 */
[----:B------:R-:W-:Y:S02]  /*19f0*/  ULOP3.LUT UR8, UR22, 0x2, URZ, 0xfc, !UPT ;  /* 0x0000000216087892 */ /* 0x000fe4000f8efcff */
[----:B------:R-:W-:Y:S02]  /*1a00*/  UIADD3 UR16, UPT, UPT, UR16, 0x1, URZ ;  /* 0x0000000110107890 */ /* 0x000fe4000fffe0ff */
[----:B------:R-:W-:Y:S02]  /*1a10*/  UISETP.NE.AND UP0, UPT, UR8, 0x2, UPT ;  /* 0x000000020800788c */ /* 0x000fe4000bf05270 */
[----:B------:R-:W-:-:S07]  /*1a20*/  UISETP.NE.AND UP2, UPT, UR16, 0x1, UPT ;  /* 0x000000011000788c */ /* 0x000fce000bf45270 */
[----:B------:R-:W-:Y:S05]  /*1a30*/  BRA.U UP0, `(.L_x_28) ;  /* 0x0000000100047547 */ /* 0x000fea000b800000 */
[----:B------:R-:W-:Y:S05]  /*1a40*/  BPT.TRAP 0x1 ;  /* 0x000000040000795c */ /* 0x000fea0000300000 */
.L_x_28:
[----:B------:R-:W-:Y:S04]  /*1a50*/  BSSY.RECONVERGENT B0, `(.L_x_29) ;  /* 0x0000003000007945 */ /* 0x000fe80003800200 */
[----:B------:R-:W-:Y:S05]  /*1a60*/  @!P4 BRA `(.L_x_30) ;  /* 0x000000000004c947 */ /* 0x000fea0003800000 */
[----:B------:R-:W-:Y:S05]  /*1a70*/  BPT.TRAP 0x1 ;  /* 0x000000040000795c */ /* 0x000fea0000300000 */
.L_x_30:
[----:B------:R-:W-:Y:S05]  /*1a80*/  BSYNC.RECONVERGENT B0 ;  /* 0x0000000000007941 */ /* 0x000fea0003800200 */
.L_x_29:
[----:B------:R-:W-:Y:S02]  /*1a90*/  UIADD3 UR23, UPT, UPT, UR17, 0x1, URZ ;  /* 0x0000000111177890 */ /* 0x000fe4000fffe0ff */
[----:B------:R-:W-:Y:S02]  /*1aa0*/  ULEA UR32, UR17, UR6, 0xd ;  /* 0x0000000611207291 */ /* 0x000fe4000f8e68ff */
[----:B------:R-:W-:Y:S02]  /*1ab0*/  UISETP.NE.AND UP0, UPT, UR23, 0x3, UPT ;  /* 0x000000031700788c */ /* 0x000fe4000bf05270 */
[----:B------:R-:W-:Y:S02]  /*1ac0*/  UIADD3 UR28, UP1, UPT, UR14, 0x80, URZ ;  /* 0x000000800e1c7890 */ /* 0x000fe4000ff3e0ff */
[----:B------:R-:W-:Y:S02]  /*1ad0*/  USEL UR9, URZ, 0x1, UP0 ;  /* 0x00000001ff097887 */ /* 0x000fe40008000000 */
[----:B------:R-:W-:-:S02]  /*1ae0*/  USEL UR23, UR23, URZ, UP0 ;  /* 0x000000ff17177287 */ /* 0x000fc40008000000 */
[----:B------:R-:W-:Y:S02]  /*1af0*/  UIADD3 UR26, UP0, UPT, UR14, 0x180, URZ ;  /* 0x000001800e1a7890 */ /* 0x000fe4000ff1e0ff */
[----:B------:R-:W-:Y:S01]  /*1b00*/  ULEA UR8, UR23, UR6, 0x3 ;  /* 0x0000000617087291 */ /* 0x000fe2000f8e18ff */
[----:B------:R-:W-:Y:S01]  /*1b10*/  LOP3.LUT R15, R15, UR9, RZ, 0x3c, !PT ;  /* 0x000000090f0f7c12 */ /* 0x000fe2000f8e3cff */
[----:B------:R-:W-:Y:S02]  /*1b20*/  ULOP3.LUT UR33, UR33, 0xfefffff8, URZ, 0xc0, !UPT ;  /* 0xfefffff821217892 */ /* 0x000fe4000f8ec0ff */
[----:B------:R-:W-:Y:S01]  /*1b30*/  UIADD3.X UR29, UPT, UPT, URZ, UR15, URZ, UP1, !UPT ;  /* 0x0000000fff1d7290 */ /* 0x000fe20008ffe4ff */
[----:B-1----:R-:W-:Y:S01]  /*1b40*/  SHF.L.U32 R2, R15, 0x1f, RZ ;  /* 0x0000001f0f027819 */ /* 0x002fe200000006ff */
[----:B------:R-:W-:Y:S02]  /*1b50*/  UIADD3 UR32, UPT, UPT, UR32, 0x3300, URZ ;  /* 0x0000330020207890 */ /* 0x000fe4000fffe0ff */
[----:B------:R-:W-:Y:S01]  /*1b60*/  UIADD3.X UR27, UPT, UPT, URZ, UR15, URZ, UP0, !UPT ;  /* 0x0000000fff1b7290 */ /* 0x000fe200087fe4ff */
[----:B------:R4:W1:Y:S01]  /*1b70*/  SYNCS.PHASECHK.TRANS64.TRYWAIT P0, [UR8+0x18], R2 ;  /* 0x00001802ff0075a7 */ /* 0x0008620008001108 */
[----:B------:R-:W-:Y:S01]  /*1b80*/  ULEA UR8, UR17, UR6, 0xc ;  /* 0x0000000611087291 */ /* 0x000fe2000f8e60ff */
[----:B------:R-:W-:Y:S01]  /*1b90*/  UMOV UR18, 0x0 ;  /* 0x0000000000127882 */ /* 0x000fe20000000000 */
[----:B------:R-:W-:-:S02]  /*1ba0*/  UMOV UR19, 0x10000000 ;  /* 0x1000000000137882 */ /* 0x000fc40000000000 */
[----:B------:R-:W-:Y:S01]  /*1bb0*/  UIADD3 UR8, UPT, UPT, UR8, 0x9300, URZ ;  /* 0x0000930008087890 */ /* 0x000fe2000fffe0ff */
[----:B------:R2:W-:Y:S01]  /*1bc0*/  UTMALDG.3D.2CTA [UR32], [UR28], desc[UR18] ;  /* 0x000012201c0075b4 */ /* 0x0005e20008211000 */
[----:B------:R-:W-:Y:S01]  /*1bd0*/  UMOV UR10, UR34 ;  /* 0x00000022000a7c82 */ /* 0x000fe20008000000 */
[----:B------:R-:W-:Y:S01]  /*1be0*/  UMOV UR12, UR36 ;  /* 0x00000024000c7c82 */ /* 0x000fe20008000000 */
[----:B------:R-:W-:Y:S01]  /*1bf0*/  UMOV UR9, UR33 ;  /* 0x0000002100097c82 */ /* 0x000fe20008000000 */
[----:B------:R-:W-:Y:S01]  /*1c00*/  UMOV UR25, UR13 ;  /* 0x0000000d00197c82 */ /* 0x000fe20008000000 */
[----:B------:R-:W-:-:S03]  /*1c10*/  UMOV UR17, UR23 ;  /* 0x0000001700117c82 */ /* 0x000fc60008000000 */
[----:B------:R4:W-:Y:S01]  /*1c20*/  UTMALDG.3D.2CTA [UR8], [UR26], desc[UR18] ;  /* 0x000012081a0075b4 */ /* 0x0009e20008211000 */
[----:B--2---:R-:W-:Y:S01]  /*1c30*/  UIADD3 UR34, UPT, UPT, UR34, 0x40, URZ ;  /* 0x0000004022227890 */ /* 0x004fe2000fffe0ff */
[----:B------:R-:W-:Y:S11]  /*1c40*/  BRA.U UP2, `(.L_x_31) ;  /* 0xfffffffd024c7547 */ /* 0x000ff6000b83ffff */
.L_x_25:
[----:B----4-:R-:W-:Y:S01]  /*1c50*/  ULEA UR8, UR23, UR6, 0x3 ;  /* 0x0000000617087291 */ /* 0x010fe2000f8e18ff */
[----:B-1----:R-:W-:Y:S01]  /*1c60*/  SHF.L.U32 R2, R15, 0x1f, RZ ;  /* 0x0000001f0f027819 */ /* 0x002fe200000006ff */
[----:B------:R-:W-:Y:S01]  /*1c70*/  @!P1 SYNCS.ARRIVE.TRANS64.A1T0 RZ, [UR6+0x68], RZ ;  /* 0x000068ffffff99a7 */ /* 0x000fe20008100006 */
[----:B------:R-:W-:-:S06]  /*1c80*/  UISETP.GT.AND UP0, UPT, UR7, UR5, UPT ;  /* 0x000000050700728c */ /* 0x000fcc000bf04270 */
[----:B--2---:R1:W2:Y:S03]  /*1c90*/  SYNCS.PHASECHK.TRANS64.TRYWAIT P0, [UR8+0x18], R2 ;  /* 0x00001802ff0075a7 */ /* 0x0042a60008001108 */
[----:B------:R-:W-:Y:S05]  /*1ca0*/  BRA.U !UP0, `(.L_x_32) ;  /* 0x0000000108c07547 */ /* 0x000fea000b800000 */
[----:B------:R-:W-:Y:S01]  /*1cb0*/  UIADD3 UR26, UPT, UPT, UR24, UR25, URZ ;  /* 0x00000019181a7290 */ /* 0x000fe2000fffe0ff */
[----:B------:R-:W-:-:S11]  /*1cc0*/  UMOV UR27, UR23 ;  /* 0x00000017001b7c82 */ /* 0x000fd60008000000 */
.L_x_38:
[----:B------:R-:W-:Y:S01]  /*1cd0*/  ULEA UR17, UR27, UR6, 0x3 ;  /* 0x000000061b117291 */ /* 0x000fe2000f8e18ff */
[----:B--2---:R-:W-:Y:S01]  /*1ce0*/  @P5 MOV R3, 0x6000 ;  /* 0x0000600000035802 */ /* 0x004fe20000000f00 */
[----:B-12---:R-:W-:Y:S10]  /*1cf0*/  @P0 BRA `(.L_x_33) ;  /* 0x00000000000c0947 */ /* 0x006ff40003800000 */
[----:B------:R-:W-:-:S04]  /*1d00*/  SHF.L.U32 R5, R15, 0x1f, RZ ;  /* 0x0000001f0f057819 */ /* 0x000fc800000006ff */
[----:B------:R-:W2:Y:S02]  /*1d10*/  SYNCS.PHASECHK.TRANS64.TRYWAIT P0, [UR17+0x18], R5 ;  /* 0x00001805ff0075a7 */ /* 0x000ea40008001111 */
[----:B--2---:R-:W-:Y:S05]  /*1d20*/  @!P0 BRA `(.L_x_34) ;  /* 0x0000005800388947 */ /* 0x004fea0003800000 */
.L_x_33:
[----:B------:R2:W-:Y:S01]  /*1d30*/  @P5 SYNCS.ARRIVE.TRANS64 RZ, [UR17], R3 ;  /* 0x00000003ffff59a7 */ /* 0x0005e20008000011 */
[----:B------:R-:W-:-:S04]  /*1d40*/  ULOP3.LUT UR8, UR22, 0x2, URZ, 0xfc, !UPT ;  /* 0x0000000216087892 */ /* 0x000fc8000f8efcff */
[----:B------:R-:W-:-:S09]  /*1d50*/  UISETP.NE.AND UP0, UPT, UR8, 0x2, UPT ;  /* 0x000000020800788c */ /* 0x000fd2000bf05270 */
[----:B------:R-:W-:Y:S05]  /*1d60*/  BRA.U UP0, `(.L_x_35) ;  /* 0x0000000100047547 */ /* 0x000fea000b800000 */
[----:B------:R-:W-:Y:S05]  /*1d70*/  BPT.TRAP 0x1 ;  /* 0x000000040000795c */ /* 0x000fea0000300000 */
.L_x_35:
[----:B------:R-:W-:Y:S04]  /*1d80*/  BSSY.RECONVERGENT B0, `(.L_x_36) ;  /* 0x0000003000007945 */ /* 0x000fe80003800200 */
[----:B------:R-:W-:Y:S05]  /*1d90*/  @!P4 BRA `(.L_x_37) ;  /* 0x000000000004c947 */ /* 0x000fea0003800000 */
[----:B------:R-:W-:Y:S05]  /*1da0*/  BPT.TRAP 0x1 ;  /* 0x000000040000795c */ /* 0x000fea0000300000 */
.L_x_37:
[----:B------:R-:W-:Y:S05]  /*1db0*/  BSYNC.RECONVERGENT B0 ;  /* 0x0000000000007941 */ /* 0x000fea0003800200 */
.L_x_36:
        /* <DEDUP_REMOVED lines=9> */
[----:B------:R-:W-:Y:S02]  /*1e50*/  USHF.L.U32 UR18, UR25, 0x6, URZ ;  /* 0x0000000619127899 */ /* 0x000fe400080006ff */
[----:B------:R-:W-:Y:S01]  /*1e60*/  ULOP3.LUT UR17, UR17, 0xfefffff8, URZ, 0xc0, !UPT ;  /* 0xfefffff811117892 */ /* 0x000fe2000f8ec0ff */
[----:B-1----:R-:W-:Y:S01]  /*1e70*/  SHF.L.U32 R2, R15, 0x1f, RZ ;  /* 0x0000001f0f027819 */ /* 0x002fe200000006ff */
[----:B------:R-:W-:Y:S02]  /*1e80*/  UIADD3 UR16, UPT, UPT, UR16, 0x3300, URZ ;  /* 0x0000330010107890 */ /* 0x000fe4000fffe0ff */
[----:B------:R-:W-:Y:S01]  /*1e90*/  UIADD3.X UR33, UPT, UPT, URZ, UR15, URZ, UP1, !UPT ;  /* 0x0000000fff217290 */ /* 0x000fe20008ffe4ff */
[----:B------:R4:W1:Y:S01]  /*1ea0*/  SYNCS.PHASECHK.TRANS64.TRYWAIT P0, [UR8+0x18], R2 ;  /* 0x00001802ff0075a7 */ /* 0x0008620008001108 */
[----:B------:R-:W-:-:S02]  /*1eb0*/  ULEA UR8, UR27, UR6, 0xc ;  /* 0x000000061b087291 */ /* 0x000fc4000f8e60ff */
[----:B------:R-:W-:Y:S02]  /*1ec0*/  UIADD3.X UR31, UPT, UPT, URZ, UR15, URZ, UP0, !UPT ;  /* 0x0000000fff1f7290 */ /* 0x000fe400087fe4ff */
[----:B------:R-:W-:Y:S01]  /*1ed0*/  UIADD3 UR8, UPT, UPT, UR8, 0x9300, URZ ;  /* 0x0000930008087890 */ /* 0x000fe2000fffe0ff */
[----:B------:R-:W-:Y:S01]  /*1ee0*/  UMOV UR28, 0x0 ;  /* 0x00000000001c7882 */ /* 0x000fe20000000000 */
[----:B------:R-:W-:Y:S01]  /*1ef0*/  UMOV UR29, 0x10000000 ;  /* 0x10000000001d7882 */ /* 0x000fe20000000000 */
[----:B------:R-:W-:Y:S01]  /*1f00*/  UMOV UR19, UR35 ;  /* 0x0000002300137c82 */ /* 0x000fe20008000000 */
[----:B------:R-:W-:Y:S01]  /*1f10*/  UMOV UR20, UR36 ;  /* 0x0000002400147c82 */ /* 0x000fe20008000000 */
[----:B------:R-:W-:Y:S01]  /*1f20*/  UMOV UR12, UR36 ;  /* 0x00000024000c7c82 */ /* 0x000fe20008000000 */
[----:B------:R-:W-:Y:S01]  /*1f30*/  UMOV UR9, UR17 ;  /* 0x0000001100097c82 */ /* 0x000fe20008000000 */
[----:B------:R-:W-:Y:S01]  /*1f40*/  UMOV UR10, UR18 ;  /* 0x00000012000a7c82 */ /* 0x000fe20008000000 */
[----:B------:R4:W-:Y:S01]  /*1f50*/  UTMALDG.3D.2CTA [UR16], [UR32], desc[UR28] ;  /* 0x00001c10200075b4 */ /* 0x0009e20008211000 */
[----:B------:R-:W-:Y:S01]  /*1f60*/  UIADD3 UR25, UPT, UPT, UR25, 0x1, URZ ;  /* 0x0000000119197890 */ /* 0x000fe2000fffe0ff */
[----:B------:R-:W-:-:S03]  /*1f70*/  UMOV UR27, UR23 ;  /* 0x00000017001b7c82 */ /* 0x000fc60008000000 */
[----:B------:R-:W-:Y:S01]  /*1f80*/  UISETP.NE.AND UP0, UPT, UR25, UR26, UPT ;  /* 0x0000001a1900728c */ /* 0x000fe2000bf05270 */
[----:B------:R4:W-:Y:S08]  /*1f90*/  UTMALDG.3D.2CTA [UR8], [UR30], desc[UR28] ;  /* 0x00001c081e0075b4 */ /* 0x0009f00008211000 */
[----:B----4-:R-:W-:Y:S05]  /*1fa0*/  BRA.U UP0, `(.L_x_38) ;  /* 0xfffffffd00487547 */ /* 0x010fea000b83ffff */
.L_x_32:
[----:B-1----:R-:W-:Y:S01]  /*1fb0*/  LEA R2, R14, UR6, 0x3 ;  /* 0x000000060e027c11 */ /* 0x002fe2000f8e18ff */
[----:B------:R-:W-:Y:S01]  /*1fc0*/  NOP ;  /* 0x0000000000007918 */ /* 0x000fe20000000000 */
[----:B--2---:R-:W-:Y:S02]  /*1fd0*/  SHF.L.U32 R3, R12, 0x1f, RZ ;  /* 0x0000001f0c037819 */ /* 0x004fe400000006ff */
[----:B------:R-:W-:Y:S02]  /*1fe0*/  LEA R4, R14, UR6, 0x4 ;  /* 0x000000060e047c11 */ /* 0x000fe4000f8e20ff */
[----:B------:R-:W1:Y:S02]  /*1ff0*/  SYNCS.PHASECHK.TRANS64.TRYWAIT P0, [R2+URZ+0x70], R3 ;  /* 0x00007003020075a7 */ /* 0x000e6400080011ff */
[----:B-1----:R-:W-:Y:S05]  /*2000*/  @!P0 BRA `(.L_x_39) ;  /* 0x0000005400988947 */ /* 0x002fea0003800000 */
.L_x_135:
[----:B------:R-:W2:Y:S01]  /*2010*/  LDS.128 R4, [R4+0x100] ;  /* 0x0001000004047984 */ /* 0x000ea20000000c00 */
[----:B------:R-:W-:Y:S01]  /*2020*/  ISETP.GE.AND P0, PT, R26, 0x1, PT ;  /* 0x000000011a00780c */ /* 0x000fe20003f06270 */
[----:B-1----:R-:W-:Y:S01]  /*2030*/  VIADD R2, R2, 0x80 ;  /* 0x0000008002027836 */ /* 0x002fe20000000000 */
[----:B------:R-:W-:Y:S01]  /*2040*/  @!PT LDS RZ, [RZ] ;  /* 0x00000000fffff984 */ /* 0x000fe20000000800 */
[----:B------:R-:W-:Y:S01]  /*2050*/  @!PT LDS RZ, [RZ] ;  /* 0x00000000fffff984 */ /* 0x000fe20000000800 */
[----:B------:R-:W-:Y:S01]  /*2060*/  @!PT LDS RZ, [RZ] ;  /* 0x00000000fffff984 */ /* 0x000fe20000000800 */
[----:B------:R-:W-:Y:S01]  /*2070*/  @!PT LDS RZ, [RZ] ;  /* 0x00000000fffff984 */ /* 0x000fe20000000800 */
[----:B------:R1:W-:Y:S06]  /*2080*/  MEMBAR.ALL.CTA ;  /* 0x0000000000007992 */ /* 0x0003ec0000008000 */
[----:B-1----:R-:W1:Y:S01]  /*2090*/  FENCE.VIEW.ASYNC.S ;  /* 0x00000000000073c6 */ /* 0x002e620000000000 */
[----:B------:R-:W-:-:S04]  /*20a0*/  PRMT R2, RZ, 0x654, R2 ;  /* 0x00000654ff027816 */ /* 0x000fc80000000002 */
[----:B-1----:R1:W-:Y:S01]  /*20b0*/  SYNCS.ARRIVE.TRANS64.RED.A1T0 RZ, [R2+URZ], RZ ;  /* 0x000000ff02ff79a7 */ /* 0x0023e200081004ff */
[----:B--2---:R-:W-:-:S13]  /*20c0*/  LOP3.LUT P2, RZ, R6, 0x1, RZ, 0xc0, !PT ;  /* 0x0000000106ff7812 */ /* 0x004fda000784c0ff */
[----:B------:R-:W-:Y:S01]  /*20d0*/  @P2 SHF.R.U32.HI R3, RZ, 0x10, R5 ;  /* 0x00000010ff032819 */ /* 0x000fe20000011605 */
[----:B------:R-:W-:Y:S01]  /*20e0*/  VOTEU.ANY UP0, P2 ;  /* 0x0000000000ff7886 */ /* 0x000fe20001000100 */
[----:B------:R-:W-:Y:S02]  /*20f0*/  @P2 MOV R13, R4 ;  /* 0x00000004000d2202 */ /* 0x000fe40000000f00 */
[----:B------:R-:W-:Y:S02]  /*2100*/  @P2 R2UR.BROADCAST UR8, R3 ;  /* 0x00000000030822ca */ /* 0x000fe400008e0000 */
[----:B------:R-:W-:-:S11]  /*2110*/  @P2 LOP3.LUT R11, R5, 0xffff, RZ, 0xc0, !PT ;  /* 0x0000ffff050b2812 */ /* 0x000fd600078ec0ff */
[----:B------:R-:W-:Y:S01]  /*2120*/  @UP0 UMOV UR36, UR8 ;  /* 0x0000000800240c82 */ /* 0x000fe20008000000 */
[----:B-1----:R-:W-:Y:S05]  /*2130*/  @!P0 BRA `(.L_x_40) ;  /* 0x0000000000b88947 */ /* 0x002fea0003800000 */
[----:B------:R-:W3:Y:S01]  /*2140*/  LDC.64 R4, c[0x0][0xb18] ;  /* 0x0002c600ff047b82 */ /* 0x000ee20000000a00 */
[----:B------:R-:W-:-:S07]  /*2150*/  ISETP.NE.AND P3, PT, R26, 0x1, PT ;  /* 0x000000011a00780c */ /* 0x000fce0003f65270 */
[----:B------:R-:W1:Y:S08]  /*2160*/  LDC.64 R6, c[0x0][0xb10] ;  /* 0x0002c400ff067b82 */ /* 0x000e700000000a00 */
[----:B------:R-:W2:Y:S08]  /*2170*/  LDC R18, c[0x0][0xb20] ;  /* 0x0002c800ff127b82 */ /* 0x000eb00000000800 */
[----:B------:R-:W4:Y:S01]  /*2180*/  LDC R20, c[0x0][0xb0c] ;  /* 0x0002c300ff147b82 */ /* 0x000f220000000800 */
[----:B---3--:R-:W-:Y:S01]  /*2190*/  IMAD.HI.U32 R19, R0, R5, RZ ;  /* 0x0000000500137227 */ /* 0x008fe200078e00ff */
[----:B------:R-:W-:-:S03]  /*21a0*/  ISETP.NE.AND P0, PT, R4, 0x1, PT ;  /* 0x000000010400780c */ /* 0x000fc60003f05270 */
[----:B------:R-:W-:-:S03]  /*21b0*/  IMAD.HI.U32 R5, R11, R5, RZ ;  /* 0x000000050b057227 */ /* 0x000fc600078e00ff */
[----:B------:R-:W3:Y:S01]  /*21c0*/  LDC.64 R2, c[0x0][0xb28] ;  /* 0x0002ca00ff027b82 */ /* 0x000ee20000000a00 */
[----:B-1----:R-:W-:-:S04]  /*21d0*/  IMAD.HI.U32 R22, R9, R6, RZ ;  /* 0x0000000609167227 */ /* 0x002fc800078e00ff */
[----:B------:R-:W-:Y:S01]  /*21e0*/  IMAD.HI.U32 R24, R13, R6, RZ ;  /* 0x000000060d187227 */ /* 0x000fe200078e00ff */
[----:B------:R-:W-:Y:S02]  /*21f0*/  SHF.R.U32.HI R22, RZ, R7, R22 ;  /* 0x00000007ff167219 */ /* 0x000fe40000011616 */
[-C--:B--2---:R-:W-:Y:S02]  /*2200*/  SHF.R.U32.HI R19, RZ, R18.reuse, R19 ;  /* 0x00000012ff137219 */ /* 0x084fe40000011613 */
[----:B------:R-:W-:Y:S02]  /*2210*/  SHF.R.U32.HI R18, RZ, R18, R5 ;  /* 0x00000012ff127219 */ /* 0x000fe40000011605 */
[----:B------:R-:W-:Y:S02]  /*2220*/  SEL R19, R0, R19, !P0 ;  /* 0x0000001300137207 */ /* 0x000fe40004000000 */
[----:B------:R-:W-:Y:S02]  /*2230*/  SHF.R.U32.HI R24, RZ, R7, R24 ;  /* 0x00000007ff187219 */ /* 0x000fe40000011618 */
[----:B----4-:R-:W-:-:S02]  /*2240*/  ISETP.NE.AND P1, PT, R20, 0x1, PT ;  /* 0x000000011400780c */ /* 0x010fc40003f25270 */
[----:B------:R-:W-:Y:S02]  /*2250*/  SEL R5, R11, R18, !P0 ;  /* 0x000000120b057207 */ /* 0x000fe40004000000 */
[----:B------:R-:W-:Y:S02]  /*2260*/  SEL R21, R9, R22, !P1 ;  /* 0x0000001609157207 */ /* 0x000fe40004800000 */
[----:B------:R-:W-:Y:S01]  /*2270*/  SEL R7, R13, R24, !P1 ;  /* 0x000000180d077207 */ /* 0x000fe20004800000 */
[----:B---3--:R-:W-:-:S04]  /*2280*/  IMAD.HI.U32 R22, R19, R2, RZ ;  /* 0x0000000213167227 */ /* 0x008fc800078e00ff */
[----:B------:R-:W-:Y:S01]  /*2290*/  IMAD.HI.U32 R6, R21, R2, RZ ;  /* 0x0000000215067227 */ /* 0x000fe200078e00ff */
[----:B------:R-:W-:-:S04]  /*22a0*/  @P3 SHF.R.U32.HI R19, RZ, R3, R22 ;  /* 0x00000003ff133219 */ /* 0x000fc80000011616 */
        /* <DEDUP_REMOVED lines=8> */
[----:B------:R-:W-:-:S04]  /*2330*/  @!P0 IMAD.HI.U32 R18, R7, R2, RZ ;  /* 0x0000000207128227 */ /* 0x000fc800078e00ff */
[----:B------:R-:W-:Y:S01]  /*2340*/  IMAD.MOV R2, RZ, RZ, -R6 ;  /* 0x000000ffff027224 */ /* 0x000fe200078e0a06 */
[----:B------:R-:W-:-:S03]  /*2350*/  @!P0 SHF.R.U32.HI R18, RZ, R3, R18 ;  /* 0x00000003ff128219 */ /* 0x000fc60000011612 */
[----:B------:R-:W-:Y:S01]  /*2360*/  IMAD R2, R26, R2, R5 ;  /* 0x000000021a027224 */ /* 0x000fe200078e0205 */
[----:B------:R-:W-:Y:S02]  /*2370*/  @!P0 SEL R3, R7, R18, !P3 ;  /* 0x0000001207038207 */ /* 0x000fe40005800000 */
[----:B------:R-:W-:-:S03]  /*2380*/  IADD3 R18, PT, PT, -R5, RZ, RZ ;  /* 0x000000ff05127210 */ /* 0x000fc60007ffe1ff */
[--C-:B------:R-:W-:Y:S02]  /*2390*/  @!P0 IMAD.IADD R6, R6, 0x1, -R3.reuse ;  /* 0x0000000106068824 */ /* 0x100fe400078e0a03 */
[----:B------:R-:W-:Y:S01]  /*23a0*/  @!P0 IMAD R3, R2, R21, R3 ;  /* 0x0000001502038224 */ /* 0x000fe200078e0203 */
[----:B------:R-:W-:Y:S01]  /*23b0*/  IADD3 R2, PT, PT, -R7, RZ, RZ ;  /* 0x000000ff07027210 */ /* 0x000fe20007ffe1ff */
[----:B------:R-:W-:Y:S02]  /*23c0*/  @!P0 IMAD R5, R26, R6, R7 ;  /* 0x000000061a058224 */ /* 0x000fe400078e0207 */
[----:B------:R-:W-:Y:S02]  /*23d0*/  IMAD R11, R4, R18, R11 ;  /* 0x00000012040b7224 */ /* 0x000fe400078e020b */
[----:B------:R-:W-:Y:S02]  /*23e0*/  @!P0 IMAD.MOV.U32 R7, RZ, RZ, R3 ;  /* 0x000000ffff078224 */ /* 0x000fe400078e0003 */
[----:B------:R-:W-:-:S02]  /*23f0*/  IMAD R2, R20, R2, R13 ;  /* 0x0000000214027224 */ /* 0x000fc400078e020d */
[----:B------:R-:W-:Y:S02]  /*2400*/  IMAD R11, R5, R4, R11 ;  /* 0x00000004050b7224 */ /* 0x000fe400078e020b */
[----:B------:R-:W-:Y:S02]  /*2410*/  IMAD R13, R7, R20, R2 ;  /* 0x00000014070d7224 */ /* 0x000fe400078e0202 */
.L_x_40:
[----:B------:R-:W1:Y:S02]  /*2420*/  LDCU UR8, c[0x0][0xb30] ;  /* 0x00016600ff0877ac */ /* 0x000e640008000800 */
[----:B-1----:R-:W-:-:S09]  /*2430*/  UISETP.NE.AND UP0, UPT, UR8, 0x1, UPT ;  /* 0x000000010800788c */ /* 0x002fd2000bf05270 */
[----:B------:R-:W-:Y:S05]  /*2440*/  BRA.U UP0, `(.L_x_41) ;  /* 0x0000000100407547 */ /* 0x000fea000b800000 */
[----:B------:R-:W1:Y:S08]  /*2450*/  LDC.64 R4, c[0x0][0xb10] ;  /* 0x0002c400ff047b82 */ /* 0x000e700000000a00 */
[----:B------:R-:W2:Y:S08]  /*2460*/  LDC.64 R2, c[0x0][0xb18] ;  /* 0x0002c600ff027b82 */ /* 0x000eb00000000a00 */
[----:B------:R-:W4:Y:S08]  /*2470*/  LDC R6, c[0x0][0xb20] ;  /* 0x0002c800ff067b82 */ /* 0x000f300000000800 */
[----:B------:R-:W3:Y:S01]  /*2480*/  LDC R18, c[0x0][0xb0c] ;  /* 0x0002c300ff127b82 */ /* 0x000ee20000000800 */
[----:B-1----:R-:W-:-:S05]  /*2490*/  IMAD.HI.U32 R4, R13, R4, RZ ;  /* 0x000000040d047227 */ /* 0x002fca00078e00ff */
[----:B------:R-:W-:Y:S01]  /*24a0*/  SHF.R.U32.HI R4, RZ, R5, R4 ;  /* 0x00000005ff047219 */ /* 0x000fe20000011604 */
[----:B--2---:R-:W-:Y:S01]  /*24b0*/  IMAD.HI.U32 R3, R11, R3, RZ ;  /* 0x000000030b037227 */ /* 0x004fe200078e00ff */
[----:B------:R-:W-:-:S04]  /*24c0*/  ISETP.NE.AND P0, PT, R2, 0x1, PT ;  /* 0x000000010200780c */ /* 0x000fc80003f05270 */
[----:B----4-:R-:W-:-:S04]  /*24d0*/  SHF.R.U32.HI R6, RZ, R6, R3 ;  /* 0x00000006ff067219 */ /* 0x010fc80000011603 */
[----:B------:R-:W-:Y:S02]  /*24e0*/  SEL R3, R11, R6, !P0 ;  /* 0x000000060b037207 */ /* 0x000fe40004000000 */
[----:B---3--:R-:W-:-:S04]  /*24f0*/  ISETP.NE.AND P1, PT, R18, 0x1, PT ;  /* 0x000000011200780c */ /* 0x008fc80003f25270 */
[----:B------:R-:W-:-:S05]  /*2500*/  SEL R4, R13, R4, !P1 ;  /* 0x000000040d047207 */ /* 0x000fca0004800000 */
[----:B------:R-:W-:Y:S02]  /*2510*/  IMAD.IADD R5, R3, 0x1, -R4 ;  /* 0x0000000103057824 */ /* 0x000fe400078e0a04 */
[----:B------:R-:W-:Y:S02]  /*2520*/  IMAD.IADD R3, R4, 0x1, -R3 ;  /* 0x0000000104037824 */ /* 0x000fe400078e0a03 */
[----:B------:R-:W-:Y:S02]  /*2530*/  IMAD R13, R5, R18, R13 ;  /* 0x00000012050d7224 */ /* 0x000fe400078e020d */
[----:B------:R-:W-:-:S07]  /*2540*/  IMAD R11, R3, R2, R11 ;  /* 0x00000002030b7224 */ /* 0x000fce00078e020b */
.L_x_41:
[----:B------:R-:W-:Y:S01]  /*2550*/  VIADD R14, R14, 0x1 ;  /* 0x000000010e0e7836 */ /* 0x000fe20000000000 */
[----:B------:R-:W-:Y:S01]  /*2560*/  PLOP3.LUT P1, PT, PT, PT, PT, 0x80, 0x8 ;  /* 0x000000000008781c */ /* 0x000fe20003f2f070 */
[----:B------:R-:W-:Y:S02]  /*2570*/  IMAD.IADD R21, R13, 0x1, R60 ;  /* 0x000000010d157824 */ /* 0x000fe400078e023c */
[----:B------:R-:W-:Y:S01]  /*2580*/  IMAD.IADD R20, R11, 0x1, R58 ;  /* 0x000000010b147824 */ /* 0x000fe200078e023a */
[----:B------:R-:W-:-:S04]  /*2590*/  ISETP.NE.AND P0, PT, R14, 0x2, PT ;  /* 0x000000020e00780c */ /* 0x000fc80003f05270 */
[----:B------:R-:W-:Y:S02]  /*25a0*/  SEL R3, RZ, 0x1, P0 ;  /* 0x00000001ff037807 */ /* 0x000fe40000000000 */
[----:B------:R-:W-:Y:S02]  /*25b0*/  SEL R14, R14, RZ, P0 ;  /* 0x000000ff0e0e7207 */ /* 0x000fe40000000000 */
[----:B------:R-:W-:Y:S01]  /*25c0*/  LOP3.LUT R12, R12, R3, RZ, 0x3c, !PT ;  /* 0x000000030c0c7212 */ /* 0x000fe200078e3cff */
[----:B------:R-:W-:Y:S06]  /*25d0*/  @P2 BRA `(.L_x_42) ;  /* 0xfffffff000582947 */ /* 0x000fec000383ffff */
[----:B------:R-:W-:Y:S01]  /*25e0*/  UIADD3 UR6, UPT, UPT, UR6, 0x18, URZ ;  /* 0x0000001806067890 */ /* 0x000fe2000fffe0ff */
[----:B------:R-:W-:-:S03]  /*25f0*/  SHF.L.U32 R3, R15, 0x1f, RZ ;  /* 0x0000001f0f037819 */ /* 0x000fc600000006ff */
[----:B------:R-:W-:-:S09]  /*2600*/  ULEA UR4, UR23, UR6, 0x3 ;  /* 0x0000000617047291 */ /* 0x000fd2000f8e18ff */
[----:B------:R-:W1:Y:S02]  /*2610*/  SYNCS.PHASECHK.TRANS64.TRYWAIT P0, [UR4], R3 ;  /* 0x00000003ff0075a7 */ /* 0x000e640008001104 */
[----:B-1----:R-:W-:Y:S05]  /*2620*/  @!P0 BRA `(.L_x_43) ;  /* 0x0000005000248947 */ /* 0x002fea0003800000 */
.L_x_137:
[----:B------:R-:W-:-:S04]  /*2630*/  UIADD3 UR5, UPT, UPT, UR23, 0x1, URZ ;  /* 0x0000000117057890 */ /* 0x000fc8000fffe0ff */
[----:B------:R-:W-:-:S04]  /*2640*/  UISETP.NE.AND UP0, UPT, UR5, 0x3, UPT ;  /* 0x000000030500788c */ /* 0x000fc8000bf05270 */
[----:B------:R-:W-:Y:S02]  /*2650*/  USEL UR7, URZ, 0x1, UP0 ;  /* 0x00000001ff077887 */ /* 0x000fe40008000000 */
[----:B------:R-:W-:-:S04]  /*2660*/  USEL UR5, UR5, URZ, UP0 ;  /* 0x000000ff05057287 */ /* 0x000fc80008000000 */
[----:B------:R-:W-:Y:S01]  /*2670*/  ULEA UR4, UR5, UR6, 0x3 ;  /* 0x0000000605047291 */ /* 0x000fe2000f8e18ff */
[----:B------:R-:W-:-:S04]  /*2680*/  LOP3.LUT R15, R15, UR7, RZ, 0x3c, !PT ;  /* 0x000000070f0f7c12 */ /* 0x000fc8000f8e3cff */
[----:B-1----:R-:W-:-:S04]  /*2690*/  SHF.L.U32 R3, R15, 0x1f, RZ ;  /* 0x0000001f0f037819 */ /* 0x002fc800000006ff */
[----:B------:R-:W1:Y:S02]  /*26a0*/  SYNCS.PHASECHK.TRANS64.TRYWAIT P0, [UR4], R3 ;  /* 0x00000003ff0075a7 */ /* 0x000e640008001104 */
[----:B-1----:R-:W-:Y:S05]  /*26b0*/  @!P0 BRA `(.L_x_44) ;  /* 0x0000005000188947 */ /* 0x002fea0003800000 */
.L_x_139:
[----:B------:R-:W-:-:S04]  /*26c0*/  UIADD3 UR5, UPT, UPT, UR5, 0x1, URZ ;  /* 0x0000000105057890 */ /* 0x000fc8000fffe0ff */
[----:B------:R-:W-:-:S04]  /*26d0*/  UISETP.NE.AND UP0, UPT, UR5, 0x3, UPT ;  /* 0x000000030500788c */ /* 0x000fc8000bf05270 */
[----:B------:R-:W-:Y:S02]  /*26e0*/  USEL UR4, URZ, 0x1, UP0 ;  /* 0x00000001ff047887 */ /* 0x000fe40008000000 */
[----:B------:R-:W-:-:S04]  /*26f0*/  USEL UR5, UR5, URZ, UP0 ;  /* 0x000000ff05057287 */ /* 0x000fc80008000000 */
[----:B------:R-:W-:Y:S01]  /*2700*/  ULEA UR5, UR5, UR6, 0x3 ;  /* 0x0000000605057291 */ /* 0x000fe2000f8e18ff */
[----:B-1----:R-:W-:-:S04]  /*2710*/  LOP3.LUT R3, R15, UR4, RZ, 0x3c, !PT ;  /* 0x000000040f037c12 */ /* 0x002fc8000f8e3cff */
[----:B------:R-:W-:Y:S01]  /*2720*/  SHF.L.U32 R3, R3, 0x1f, RZ ;  /* 0x0000001f03037819 */ /* 0x000fe200000006ff */
[----:B---3--:R-:W-:-:S07]  /*2730*/  IMAD.U32 R0, RZ, RZ, UR5 ;  /* 0x00000005ff007e24 */ /* 0x008fce000f8e00ff */
.L_x_45:
[----:B-1----:R1:W2:Y:S02]  /*2740*/  SYNCS.PHASECHK.TRANS64.TRYWAIT P0, [R0+URZ], R3 ;  /* 0x00000003000075a7 */ /* 0x0022a400080011ff */
[----:B--2---:R-:W-:Y:S05]  /*2750*/  @!P0 NANOSLEEP.SYNCS 0x989680 ;  /* 0x009896800000895d */ /* 0x004fea0003900000 */
[----:B------:R-:W2:Y:S02]  /*2760*/  @!P0 SYNCS.PHASECHK.TRANS64 P0, [R0+URZ], R3 ;  /* 0x00000003000085a7 */ /* 0x000ea400080010ff */
[----:B--2---:R-:W-:Y:S05]  /*2770*/  @P0 EXIT ;  /* 0x000000000000094d */ /* 0x004fea0003800000 */
[----:B------:R-:W-:Y:S05]  /*2780*/  BRA `(.L_x_45) ;  /* 0xfffffffc00ec7947 */ /* 0x000fea000383ffff */
.L_x_22:
[----:B------:R-:W-:-:S04]  /*2790*/  UISETP.NE.AND UP1, UPT, UR37, URZ, UPT ;  /* 0x000000ff2500728c */ /* 0x000fc8000bf25270 */
[----:B------:R-:W-:-:S09]  /*27a0*/  UISETP.NE.OR UP1, UPT, UR10, 0x1, UP1 ;  /* 0x000000010a00788c */ /* 0x000fd20008f25670 */
[----:B------:R-:W-:Y:S05]  /*27b0*/  BRA.U UP1, `(.L_x_46) ;  /* 0x00000005014c7547 */ /* 0x000fea000b800000 */
[----:B------:R-:W-:Y:S01]  /*27c0*/  HFMA2 R11, -RZ, RZ, 0, 0 ;  /* 0x00000000ff0b7431 */ /* 0x000fe200000001ff */
[----:B------:R-:W-:Y:S01]  /*27d0*/  ISETP.GE.U32.AND P2, PT, R10, 0x2, PT ;  /* 0x000000020a00780c */ /* 0x000fe20003f46070 */
[----:B------:R-:W-:Y:S01]  /*27e0*/  IMAD.MOV.U32 R12, RZ, RZ, 0x1 ;  /* 0x00000001ff0c7424 */ /* 0x000fe200078e00ff */
[----:B------:R-:W-:Y:S01]  /*27f0*/  CS2R R8, SRZ ;  /* 0x0000000000087805 */ /* 0x000fe2000001ff00 */
[----:B------:R-:W-:Y:S01]  /*2800*/  IMAD.MOV.U32 R3, RZ, RZ, RZ ;  /* 0x000000ffff037224 */ /* 0x000fe200078e00ff */
[----:B------:R-:W-:Y:S01]  /*2810*/  UMOV UR4, 0x400 ;  /* 0x0000040000047882 */ /* 0x000fe20000000000 */
[----:B------:R-:W-:Y:S01]  /*2820*/  UMOV UR6, URZ ;  /* 0x000000ff00067c82 */ /* 0x000fe20008000000 */
[----:B------:R-:W-:-:S12]  /*2830*/  ULEA UR37, UR37, UR4, 0x18 ;  /* 0x0000000425257291 */ /* 0x000fd8000f8ec0ff */
.L_x_50:
[----:B------:R-:W-:Y:S02]  /*2840*/  LEA R0, R3, UR37, 0x3 ;  /* 0x0000002503007c11 */ /* 0x000fe4000f8e18ff */
[----:B------:R-:W-:-:S03]  /*2850*/  SHF.L.U32 R5, R8, 0x1f, RZ ;  /* 0x0000001f08057819 */ /* 0x000fc600000006ff */
[----:B------:R-:W-:Y:S01]  /*2860*/  VIADD R4, R0, 0xe0 ;  /* 0x000000e000047836 */ /* 0x000fe20000000000 */
[----:B------:R-:W1:Y:S02]  /*2870*/  SYNCS.PHASECHK.TRANS64.TRYWAIT P0, [R0+URZ+0xd0], R5 ;  /* 0x0000d005000075a7 */ /* 0x000e6400080011ff */
[----:B-1----:R-:W-:Y:S05]  /*2880*/  @!P0 BRA `(.L_x_47) ;  /* 0x0000004c00bc8947 */ /* 0x002fea0003800000 */
.L_x_140:
[----:B------:R-:W-:Y:S01]  /*2890*/  ULEA UR5, UR6, UR37, 0x3 ;  /* 0x0000002506057291 */ /* 0x000fe2000f8e18ff */
[----:B------:R-:W-:Y:S01]  /*28a0*/  PRMT R4, RZ, 0x654, R4 ;  /* 0x00000654ff047816 */ /* 0x000fe20000000004 */
[----:B-1----:R-:W-:Y:S01]  /*28b0*/  @!P2 IMAD.MOV.U32 R5, RZ, RZ, 0x10 ;  /* 0x00000010ff05a424 */ /* 0x002fe200078e00ff */
[----:B------:R-:W-:Y:S01]  /*28c0*/  SHF.L.U32 R7, R12, 0x1f, RZ ;  /* 0x0000001f0c077819 */ /* 0x000fe200000006ff */
[----:B------:R-:W-:Y:S01]  /*28d0*/  UIADD3 UR4, UPT, UPT, UR5, 0x70, URZ ;  /* 0x0000007005047890 */ /* 0x000fe2000fffe0ff */
[----:B------:R1:W-:Y:S05]  /*28e0*/  SYNCS.ARRIVE.TRANS64.RED.A1T0 RZ, [R4+URZ], RZ ;  /* 0x000000ff04ff79a7 */ /* 0x0003ea00081004ff */
[----:B------:R-:W-:Y:S01]  /*28f0*/  IMAD.U32 R13, RZ, RZ, UR4 ;  /* 0x00000004ff0d7e24 */ /* 0x000fe2000f8e00ff */
[----:B------:R-:W2:Y:S04]  /*2900*/  SYNCS.PHASECHK.TRANS64.TRYWAIT P0, [UR5+0x80], R7 ;  /* 0x00008007ff0075a7 */ /* 0x000ea80008001105 */
[----:B------:R-:W-:Y:S01]  /*2910*/  PRMT R13, R10, 0x654, R13 ;  /* 0x000006540a0d7816 */ /* 0x000fe2000000000d */
[----:B-12---:R-:W-:Y:S06]  /*2920*/  @!P0 BRA `(.L_x_48) ;  /* 0x0000004c00a88947 */ /* 0x006fec0003800000 */
.L_x_142:
[----:B------:R-:W-:Y:S01]  /*2930*/  ULEA UR4, UR6, UR37, 0x4 ;  /* 0x0000002506047291 */ /* 0x000fe2000f8e20ff */
[----:B------:R-:W-:Y:S01]  /*2940*/  SEL R2, R13, R2, !P2 ;  /* 0x000000020d027207 */ /* 0x000fe20005000000 */
[----:B------:R-:W-:Y:S01]  /*2950*/  UIADD3 UR5, UPT, UPT, UR5, 0x70, URZ ;  /* 0x0000007005057890 */ /* 0x000fe2000fffe0ff */
[----:B-1----:R-:W-:Y:S01]  /*2960*/  LEA R0, R11, UR37, 0x3 ;  /* 0x000000250b007c11 */ /* 0x002fe2000f8e18ff */
[----:B------:R-:W-:Y:S01]  /*2970*/  UIADD3 UR4, UPT, UPT, UR4, 0x100, URZ ;  /* 0x0000010004047890 */ /* 0x000fe2000fffe0ff */
[----:B------:R1:W-:Y:S01]  /*2980*/  @!P2 SYNCS.ARRIVE.TRANS64.RED RZ, [R2+URZ], R5 ;  /* 0x0000000502ffa9a7 */ /* 0x0003e200080004ff */
[----:B------:R-:W-:Y:S01]  /*2990*/  UIADD3 UR6, UPT, UPT, UR6, 0x1, URZ ;  /* 0x0000000106067890 */ /* 0x000fe2000fffe0ff */
[----:B------:R-:W-:-:S03]  /*29a0*/  VIADD R3, R3, 0x1 ;  /* 0x0000000103037836 */ /* 0x000fc60000000000 */
[----:B------:R-:W-:Y:S02]  /*29b0*/  UISETP.NE.AND UP0, UPT, UR6, 0x2, UPT ;  /* 0x000000020600788c */ /* 0x000fe4000bf05270 */
[----:B------:R-:W-:Y:S01]  /*29c0*/  ISETP.NE.AND P0, PT, R3, 0x2, PT ;  /* 0x000000020300780c */ /* 0x000fe20003f05270 */
[----:B------:R-:W-:Y:S06]  /*29d0*/  UGETNEXTWORKID.BROADCAST [UR4], [UR5] ;  /* 0x00000000040073ca */ /* 0x000fec0008000100 */
[----:B------:R-:W-:Y:S02]  /*29e0*/  USEL UR4, URZ, 0x1, UP0 ;  /* 0x00000001ff047887 */ /* 0x000fe40008000000 */
[----:B------:R-:W-:-:S04]  /*29f0*/  USEL UR6, UR6, URZ, UP0 ;  /* 0x000000ff06067287 */ /* 0x000fc80008000000 */
[----:B------:R-:W-:Y:S02]  /*2a00*/  LOP3.LUT R12, R12, UR4, RZ, 0x3c, !PT ;  /* 0x000000040c0c7c12 */ /* 0x000fe4000f8e3cff */
[----:B-1----:R-:W-:-:S04]  /*2a10*/  SHF.L.U32 R5, R9, 0x1f, RZ ;  /* 0x0000001f09057819 */ /* 0x002fc800000006ff */
[----:B------:R-:W1:Y:S02]  /*2a20*/  SYNCS.PHASECHK.TRANS64.TRYWAIT P1, [R0+URZ+0x70], R5 ;  /* 0x00007005000075a7 */ /* 0x000e6400080211ff */
[----:B-1----:R-:W-:Y:S05]  /*2a30*/  @!P1 BRA `(.L_x_49) ;  /* 0x0000004c007c9947 */ /* 0x002fea0003800000 */
.L_x_143:
[----:B------:R-:W-:Y:S01]  /*2a40*/  LEA R4, R11, UR37, 0x4 ;  /* 0x000000250b047c11 */ /* 0x000fe2000f8e20ff */
[----:B-1----:R-:W-:Y:S01]  /*2a50*/  VIADD R0, R0, 0x80 ;  /* 0x0000008000007836 */ /* 0x002fe20000000000 */
[----:B------:R-:W-:Y:S01]  /*2a60*/  SEL R3, R3, RZ, P0 ;  /* 0x000000ff03037207 */ /* 0x000fe20000000000 */
[----:B------:R-:W-:-:S03]  /*2a70*/  VIADD R11, R11, 0x1 ;  /* 0x000000010b0b7836 */ /* 0x000fc60000000000 */
[----:B------:R-:W1:Y:S01]  /*2a80*/  LDS.128 R4, [R4+0x100] ;  /* 0x0001000004047984 */ /* 0x000e620000000c00 */
[----:B------:R-:W-:Y:S02]  /*2a90*/  PRMT R0, RZ, 0x654, R0 ;  /* 0x00000654ff007816 */ /* 0x000fe40000000000 */
[C---:B------:R-:W-:Y:S01]  /*2aa0*/  ISETP.NE.AND P1, PT, R11.reuse, 0x2, PT ;  /* 0x000000020b00780c */ /* 0x040fe20003f25270 */
[----:B------:R-:W-:Y:S01]  /*2ab0*/  @!PT LDS RZ, [RZ] ;  /* 0x00000000fffff984 */ /* 0x000fe20000000800 */
[----:B------:R-:W-:Y:S01]  /*2ac0*/  @!PT LDS RZ, [RZ] ;  /* 0x00000000fffff984 */ /* 0x000fe20000000800 */
[----:B------:R-:W-:Y:S01]  /*2ad0*/  @!PT LDS RZ, [RZ] ;  /* 0x00000000fffff984 */ /* 0x000fe20000000800 */
[----:B------:R-:W-:Y:S01]  /*2ae0*/  @!PT LDS RZ, [RZ] ;  /* 0x00000000fffff984 */ /* 0x000fe20000000800 */
[----:B------:R2:W-:Y:S06]  /*2af0*/  MEMBAR.ALL.CTA ;  /* 0x0000000000007992 */ /* 0x0005ec0000008000 */
[----:B--2---:R-:W2:Y:S01]  /*2b00*/  FENCE.VIEW.ASYNC.S ;  /* 0x00000000000073c6 */ /* 0x004ea20000000000 */
[----:B------:R-:W-:Y:S01]  /*2b10*/  SEL R11, R11, RZ, P1 ;  /* 0x000000ff0b0b7207 */ /* 0x000fe20000800000 */
[----:B--2---:R2:W-:Y:S01]  /*2b20*/  SYNCS.ARRIVE.TRANS64.RED.A1T0 RZ, [R0+URZ], RZ ;  /* 0x000000ff00ff79a7 */ /* 0x0045e200081004ff */
[----:B-1----:R-:W-:-:S02]  /*2b30*/  LOP3.LUT P3, RZ, R6, 0x1, RZ, 0xc0, !PT ;  /* 0x0000000106ff7812 */ /* 0x002fc4000786c0ff */
[----:B------:R-:W-:-:S04]  /*2b40*/  SEL R5, RZ, 0x1, P0 ;  /* 0x00000001ff057807 */ /* 0x000fc80000000000 */
[----:B------:R-:W-:Y:S02]  /*2b50*/  LOP3.LUT R8, R8, R5, RZ, 0x3c, !PT ;  /* 0x0000000508087212 */ /* 0x000fe400078e3cff */
[----:B--2---:R-:W-:-:S04]  /*2b60*/  SEL R0, RZ, 0x1, P1 ;  /* 0x00000001ff007807 */ /* 0x004fc80000800000 */
[----:B------:R-:W-:Y:S01]  /*2b70*/  LOP3.LUT R9, R9, R0, RZ, 0x3c, !PT ;  /* 0x0000000009097212 */ /* 0x000fe200078e3cff */
[----:B------:R-:W-:Y:S06]  /*2b80*/  @P3 BRA `(.L_x_50) ;  /* 0xfffffffc002c3947 */ /* 0x000fec000383ffff */
[----:B------:R-:W-:Y:S01]  /*2b90*/  ULEA UR5, UR6, UR37, 0x3 ;  /* 0x0000002506057291 */ /* 0x000fe2000f8e18ff */
[----:B------:R-:W-:-:S08]  /*2ba0*/  SHF.L.U32 R3, R12, 0x1f, RZ ;  /* 0x0000001f0c037819 */ /* 0x000fd000000006ff */
[----:B------:R-:W1:Y:S02]  /*2bb0*/  SYNCS.PHASECHK.TRANS64 P0, [UR5+0x80], R3 ;  /* 0x00008003ff0075a7 */ /* 0x000e640008001005 */
[----:B-1----:R-:W-:Y:S05]  /*2bc0*/  @P0 BRA `(.L_x_51) ;  /* 0x0000000000080947 */ /* 0x002fea0003800000 */
[----:B------:R-:W1:Y:S02]  /*2bd0*/  SYNCS.PHASECHK.TRANS64.TRYWAIT P0, [UR5+0x80], R3 ;  /* 0x00008003ff0075a7 */ /* 0x000e640008001105 */
[----:B-1----:R-:W-:Y:S05]  /*2be0*/  @!P0 BRA `(.L_x_52) ;  /* 0x0000004c00248947 */ /* 0x002fea0003800000 */
.L_x_51:
[----:B------:R-:W-:-:S04]  /*2bf0*/  UIADD3 UR4, UPT, UPT, UR6, 0x1, URZ ;  /* 0x0000000106047890 */ /* 0x000fc8000fffe0ff */
[----:B------:R-:W-:-:S04]  /*2c00*/  UISETP.NE.AND UP0, UPT, UR4, 0x2, UPT ;  /* 0x000000020400788c */ /* 0x000fc8000bf05270 */
[----:B------:R-:W-:Y:S02]  /*2c10*/  USEL UR7, URZ, 0x1, UP0 ;  /* 0x00000001ff077887 */ /* 0x000fe40008000000 */
[----:B------:R-:W-:-:S04]  /*2c20*/  USEL UR4, UR4, URZ, UP0 ;  /* 0x000000ff04047287 */ /* 0x000fc80008000000 */
[----:B------:R-:W-:Y:S01]  /*2c30*/  ULEA UR4, UR4, UR37, 0x3 ;  /* 0x0000002504047291 */ /* 0x000fe2000f8e18ff */
[----:B-1----:R-:W-:-:S04]  /*2c40*/  LOP3.LUT R3, R12, UR7, RZ, 0x3c, !PT ;  /* 0x000000070c037c12 */ /* 0x002fc8000f8e3cff */
[----:B------:R-:W-:-:S04]  /*2c50*/  SHF.L.U32 R0, R3, 0x1f, RZ ;  /* 0x0000001f03007819 */ /* 0x000fc800000006ff */
[----:B------:R-:W1:Y:S02]  /*2c60*/  SYNCS.PHASECHK.TRANS64 P0, [UR4+0x80], R0 ;  /* 0x00008000ff0075a7 */ /* 0x000e640008001004 */
[----:B-1----:R-:W-:Y:S05]  /*2c70*/  @P0 EXIT ;  /* 0x000000000000094d */ /* 0x002fea0003800000 */
[----:B------:R-:W-:Y:S02]  /*2c80*/  SHF.L.U32 R3, R3, 0x1f, RZ ;  /* 0x0000001f03037819 */ /* 0x000fe400000006ff */
[----:B------:R-:W-:-:S07]  /*2c90*/  MOV R0, UR4 ;  /* 0x0000000400007c02 */ /* 0x000fce0008000f00 */
.L_x_53:
[----:B-1----:R1:W2:Y:S02]  /*2ca0*/  SYNCS.PHASECHK.TRANS64.TRYWAIT P0, [R0+URZ+0x80], R3 ;  /* 0x00008003000075a7 */ /* 0x0022a400080011ff */
[----:B--2---:R-:W-:Y:S05]  /*2cb0*/  @!P0 NANOSLEEP.SYNCS 0x989680 ;  /* 0x009896800000895d */ /* 0x004fea0003900000 */
[----:B------:R-:W2:Y:S02]  /*2cc0*/  @!P0 SYNCS.PHASECHK.TRANS64 P0, [R0+URZ+0x80], R3 ;  /* 0x00008003000085a7 */ /* 0x000ea400080010ff */
[----:B--2---:R-:W-:Y:S05]  /*2cd0*/  @P0 EXIT ;  /* 0x000000000000094d */ /* 0x004fea0003800000 */
[----:B------:R-:W-:Y:S05]  /*2ce0*/  BRA `(.L_x_53) ;  /* 0xfffffffc00ec7947 */ /* 0x000fea000383ffff */
.L_x_46:
[----:B------:R-:W-:Y:S05]  /*2cf0*/  BRA.U UP4, `(.L_x_54) ;  /* 0x0000001104d87547 */ /* 0x000fea000b800000 */
[----:B------:R-:W-:Y:S01]  /*2d00*/  UMOV UR6, 0x40 ;  /* 0x0000004000067882 */ /* 0x000fe20000000000 */
[----:B------:R-:W-:Y:S01]  /*2d10*/  NOP ;  /* 0x0000000000007918 */ /* 0x000fe20000000000 */
[----:B------:R-:W-:Y:S01]  /*2d20*/  ULEA UR6, UR37, UR6, 0x18 ;  /* 0x0000000625067291 */ /* 0x000fe2000f8ec0ff */
[----:B------:R-:W-:Y:S02]  /*2d30*/  UMOV UR7, 0x400 ;  /* 0x0000040000077882 */ /* 0x000fe40000000000 */
[----:B------:R-:W-:-:S06]  /*2d40*/  ULEA UR37, UR37, UR7, 0x18 ;  /* 0x0000000725257291 */ /* 0x000fcc000f8ec0ff */
[----:B------:R-:W1:Y:S02]  /*2d50*/  LDS.U8 R2, [UR6+0x1c] ;  /* 0x00001c06ff027984 */ /* 0x000e640008000000 */
[----:B-1----:R-:W-:-:S13]  /*2d60*/  ISETP.NE.AND P0, PT, R2, RZ, PT ;  /* 0x000000ff0200720c */ /* 0x002fda0003f05270 */
[----:B------:R-:W-:Y:S05]  /*2d70*/  @P0 BRA `(.L_x_55) ;  /* 0x0000000400080947 */ /* 0x000fea0003800000 */
[----:B------:R-:W-:Y:S02]  /*2d80*/  UISETP.NE.U32.AND UP0, UPT, UR5, 0x1, UPT ;  /* 0x000000010500788c */ /* 0x000fe4000bf05070 */
[----:B------:R-:W-:-:S07]  /*2d90*/  UIADD3 UR8, UPT, UPT, UR6, 0x8, URZ ;  /* 0x0000000806087890 */ /* 0x000fce000fffe0ff */
[----:B------:R-:W-:Y:S05]  /*2da0*/  BRA.U !UP0, `(.L_x_56) ;  /* 0x00000001089c7547 */ /* 0x000fea000b800000 */
[----:B------:R-:W-:Y:S01]  /*2db0*/  ELECT P0, URZ, PT ;  /* 0x0000000000ff782f */ /* 0x000fe20003800000 */
[----:B------:R-:W-:-:S12]  /*2dc0*/  BSSY B0, `(.L_x_56) ;  /* 0x0000025000007945 */ /* 0x000fd80003800000 */
[----:B------:R-:W-:Y:S05]  /*2dd0*/  @!P0 BRA `(.L_x_57) ;  /* 0x00000000008c8947 */ /* 0x000fea0003800000 */
[----:B------:R-:W-:-:S05]  /*2de0*/  UMOV UR7, 0x10 ;  /* 0x0000001000077882 */ /* 0x000fca0000000000 */
[----:B------:R-:W-:Y:S04]  /*2df0*/  DEPBAR.LE SB1, 0x36 ;  /* 0x00009d800000791a */ /* 0x000fe80000000000 */
[----:B------:R-:W1:Y:S02]  /*2e00*/  UTCATOMSWS.2CTA.FIND_AND_SET.ALIGN UP1, UR7, UR7 ;  /* 0x00000007000775e3 */ /* 0x000e640008220800 */
[----:B-1----:R-:W-:Y:S01]  /*2e10*/  MOV R11, UR7 ;  /* 0x00000007000b7c02 */ /* 0x002fe20008000f00 */
[----:B------:R-:W-:Y:S06]  /*2e20*/  BRA.U UP1, `(.L_x_58) ;  /* 0x0000000101187547 */ /* 0x000fec000b800000 */
.L_x_59:
[----:B------:R-:W-:Y:S05]  /*2e30*/  NANOSLEEP 0x64 ;  /* 0x000000640000795d */ /* 0x000fea0003800000 */
[----:B------:R-:W-:-:S05]  /*2e40*/  UMOV UR7, 0x10 ;  /* 0x0000001000077882 */ /* 0x000fca0000000000 */
[----:B------:R-:W-:Y:S04]  /*2e50*/  DEPBAR.LE SB1, 0x36 ;  /* 0x00009d800000791a */ /* 0x000fe80000000000 */
[----:B------:R-:W1:Y:S02]  /*2e60*/  UTCATOMSWS.2CTA.FIND_AND_SET.ALIGN UP1, UR7, UR7 ;  /* 0x00000007000775e3 */ /* 0x000e640008220800 */
[----:B-1----:R-:W-:Y:S01]  /*2e70*/  MOV R11, UR7 ;  /* 0x00000007000b7c02 */ /* 0x002fe20008000f00 */
[----:B------:R-:W-:Y:S05]  /*2e80*/  BRA.U !UP1, `(.L_x_59) ;  /* 0xfffffffd09e87547 */ /* 0x000fea000b83ffff */
.L_x_58:
[----:B------:R-:W1:Y:S01]  /*2e90*/  LDS R5, [UR6+0x10] ;  /* 0x00001006ff057984 */ /* 0x000e620008000800 */
[----:B------:R-:W-:Y:S01]  /*2ea0*/  IMAD.U32 R3, RZ, RZ, UR37 ;  /* 0x00000025ff037e24 */ /* 0x000fe2000f8e00ff */
[----:B------:R-:W-:-:S03]  /*2eb0*/  MOV R2, UR4 ;  /* 0x0000000400027c02 */ /* 0x000fc60008000f00 */
[----:B------:R-:W-:Y:S01]  /*2ec0*/  VIADD R3, R3, 0x120 ;  /* 0x0000012003037836 */ /* 0x000fe20000000000 */
[----:B-1----:R-:W-:-:S04]  /*2ed0*/  SHF.L.U32 R5, R5, 0x1f, RZ ;  /* 0x0000001f05057819 */ /* 0x002fc800000006ff */
[----:B------:R-:W1:Y:S02]  /*2ee0*/  SYNCS.PHASECHK.TRANS64.TRYWAIT P0, [UR6+0x8], R5 ;  /* 0x00000805ff0075a7 */ /* 0x000e640008001106 */
[----:B-1----:R-:W-:Y:S05]  /*2ef0*/  @P0 BRA `(.L_x_60) ;  /* 0x0000000000080947 */ /* 0x002fea0003800000 */
[----:B------:R-:W1:Y:S02]  /*2f00*/  SYNCS.PHASECHK.TRANS64.TRYWAIT P0, [UR6+0x8], R5 ;  /* 0x00000805ff0075a7 */ /* 0x000e640008001106 */
[----:B-1----:R-:W-:Y:S05]  /*2f10*/  @!P0 BRA `(.L_x_61) ;  /* 0x0000004800708947 */ /* 0x002fea0003800000 */
.L_x_60:
[----:B-1----:R-:W-:Y:S01]  /*2f20*/  HFMA2 R4, -RZ, RZ, 0, 5.9604644775390625e-08 ;  /* 0x00000001ff047431 */ /* 0x002fe200000001ff */
[----:B------:R-:W-:Y:S01]  /*2f30*/  UPRMT UR7, UR4, 0x654, UR8 ;  /* 0x0000065404077896 */ /* 0x000fe20008000008 */
[----:B------:R-:W-:Y:S01]  /*2f40*/  IMAD.MOV.U32 R6, RZ, RZ, 0xffff ;  /* 0x0000ffffff067424 */ /* 0x000fe200078e00ff */
[----:B------:R-:W-:Y:S01]  /*2f50*/  PRMT R2, R2, 0x654, R3 ;  /* 0x0000065402027816 */ /* 0x000fe20000000003 */
[----:B------:R-:W-:Y:S02]  /*2f60*/  IMAD.MOV.U32 R5, RZ, RZ, 0x4 ;  /* 0x00000004ff057424 */ /* 0x000fe400078e00ff */
[----:B------:R-:W-:Y:S01]  /*2f70*/  IMAD.SHL.U32 R9, R11, 0x20, RZ ;  /* 0x000000200b097824 */ /* 0x000fe200078e00ff */
[----:B------:R-:W-:Y:S02]  /*2f80*/  MOV R3, UR7 ;  /* 0x0000000700037c02 */ /* 0x000fe40008000f00 */
[-C--:B------:R-:W-:Y:S01]  /*2f90*/  SHF.L.U32 R7, R6, R11.reuse, RZ ;  /* 0x0000000b06077219 */ /* 0x080fe200000006ff */
[----:B------:R1:W-:Y:S01]  /*2fa0*/  SYNCS.ARRIVE.TRANS64.RED RZ, [UR7], R5 ;  /* 0x00000005ffff79a7 */ /* 0x0003e20008000407 */
[----:B------:R-:W-:Y:S01]  /*2fb0*/  SHF.L.U32 R6, R4, R11, RZ ;  /* 0x0000000b04067219 */ /* 0x000fe200000006ff */
[----:B------:R1:W-:Y:S04]  /*2fc0*/  STS [UR37+0x120], R9 ;  /* 0x00012009ff007988 */ /* 0x0003e80008000825 */
[----:B------:R1:W-:Y:S04]  /*2fd0*/  STAS [R2.64], R11 ;  /* 0x0000000b02007dbd */ /* 0x0003e8000c0008ff */
[----:B------:R1:W-:Y:S04]  /*2fe0*/  ATOMS.OR RZ, [UR6+0x14], R7 ;  /* 0x00001407ffff798c */ /* 0x0003e8000b000006 */
[----:B------:R1:W-:Y:S04]  /*2ff0*/  ATOMS.OR RZ, [UR6+0x18], R6 ;  /* 0x00001806ffff798c */ /* 0x0003e8000b000006 */
[----:B------:R1:W-:Y:S02]  /*3000*/  ATOMS.XOR RZ, [UR6+0x10], R4 ;  /* 0x00001004ffff798c */ /* 0x0003e4000b800006 */
.L_x_57:
[----:B------:R-:W-:Y:S05]  /*3010*/  BSYNC B0 ;  /* 0x0000000000007941 */ /* 0x000fea0003800000 */
.L_x_56:
[----:B------:R-:W-:Y:S05]  /*3020*/  BRA.U UP0, `(.L_x_62) ;  /* 0x00000001006c7547 */ /* 0x000fea000b800000 */
[----:B------:R-:W-:-:S03]  /*3030*/  UMOV UR7, 0xffffffff ;  /* 0xffffffff00077882 */ /* 0x000fc60000000000 */
[----:B------:R-:W-:Y:S05]  /*3040*/  BRA.DIV UR7, `(.L_x_63) ;  /* 0x0000004a073c7947 */ /* 0x000fea000b800000 */
[----:B------:R-:W-:-:S13]  /*3050*/  ELECT P6, URZ, PT ;  /* 0x0000000000ff782f */ /* 0x000fda00038c0000 */
.L_x_147:
[----:B------:R-:W-:Y:S05]  /*3060*/  @!P6 BRA `(.L_x_62) ;  /* 0x00000000005ce947 */ /* 0x000fea0003800000 */
[----:B-1----:R-:W1:Y:S02]  /*3070*/  LDS R3, [UR6+0x10] ;  /* 0x00001006ff037984 */ /* 0x002e640008000800 */
[----:B-1----:R-:W-:-:S04]  /*3080*/  SHF.L.U32 R3, R3, 0x1f, RZ ;  /* 0x0000001f03037819 */ /* 0x002fc800000006ff */
[----:B------:R-:W1:Y:S02]  /*3090*/  SYNCS.PHASECHK.TRANS64.TRYWAIT P0, [UR6+0x8], R3 ;  /* 0x00000803ff0075a7 */ /* 0x000e640008001106 */
[----:B-1----:R-:W-:Y:S05]  /*30a0*/  @P0 BRA `(.L_x_64) ;  /* 0x0000000000080947 */ /* 0x002fea0003800000 */
[----:B------:R-:W1:Y:S02]  /*30b0*/  SYNCS.PHASECHK.TRANS64.TRYWAIT P0, [UR6+0x8], R3 ;  /* 0x00000803ff0075a7 */ /* 0x000e640008001106 */
[----:B-1----:R-:W-:Y:S05]  /*30c0*/  @!P0 BRA `(.L_x_65) ;  /* 0x00000048003c8947 */ /* 0x002fea0003800000 */
.L_x_64:
[----:B------:R-:W2:Y:S01]  /*30d0*/  LDS R5, [UR37+0x120] ;  /* 0x00012025ff057984 */ /* 0x000ea20008000800 */
[----:B-1----:R-:W-:Y:S02]  /*30e0*/  HFMA2 R2, -RZ, RZ, 0, 5.9604644775390625e-08 ;  /* 0x00000001ff027431 */ /* 0x002fe400000001ff */
[----:B------:R-:W-:Y:S01]  /*30f0*/  IMAD.MOV.U32 R3, RZ, RZ, 0xffff ;  /* 0x0000ffffff037424 */ /* 0x000fe200078e00ff */
[----:B------:R-:W-:Y:S01]  /*3100*/  UPRMT UR7, UR4, 0x654, UR8 ;  /* 0x0000065404077896 */ /* 0x000fe20008000008 */
[----:B--2---:R-:W-:-:S03]  /*3110*/  IMAD.SHL.U32 R4, R5, 0x20, RZ ;  /* 0x0000002005047824 */ /* 0x004fc600078e00ff */
[-C--:B------:R-:W-:Y:S02]  /*3120*/  SHF.L.U32 R3, R3, R5.reuse, RZ ;  /* 0x0000000503037219 */ /* 0x080fe400000006ff */
[----:B------:R-:W-:Y:S01]  /*3130*/  SHF.L.U32 R5, R2, R5, RZ ;  /* 0x0000000502057219 */ /* 0x000fe200000006ff */
[----:B------:R2:W-:Y:S04]  /*3140*/  STS [UR37+0x120], R4 ;  /* 0x00012004ff007988 */ /* 0x0005e80008000825 */
[----:B------:R2:W-:Y:S04]  /*3150*/  ATOMS.OR RZ, [UR6+0x14], R3 ;  /* 0x00001403ffff798c */ /* 0x0005e8000b000006 */
[----:B------:R2:W-:Y:S01]  /*3160*/  ATOMS.OR RZ, [UR6+0x18], R5 ;  /* 0x00001805ffff798c */ /* 0x0005e2000b000006 */
[----:B------:R-:W-:Y:S03]  /*3170*/  SYNCS.ARRIVE.TRANS64.RED.A1T0 RZ, [UR7], RZ ;  /* 0x000000ffffff79a7 */ /* 0x000fe60008100407 */
[----:B------:R2:W-:Y:S01]  /*3180*/  ATOMS.XOR RZ, [UR6+0x10], R2 ;  /* 0x00001002ffff798c */ /* 0x0005e2000b800006 */
[----:B------:R-:W-:Y:S05]  /*3190*/  BRA `(.L_x_62) ;  /* 0x0000000000107947 */ /* 0x000fea0003800000 */
.L_x_55:
[----:B------:R-:W-:-:S05]  /*31a0*/  MOV R2, 0xffffffff ;  /* 0xffffffff00027802 */ /* 0x000fca0000000f00 */
[----:B------:R1:W-:Y:S02]  /*31b0*/  STS [UR37+0x120], R2 ;  /* 0x00012002ff007988 */ /* 0x0003e40008000825 */
[----:B-1----:R-:W-:Y:S02]  /*31c0*/  MOV R2, 0x31e0 ;  /* 0x000031e000027802 */ /* 0x002fe40000000f00 */
[----:B-----5:R-:W-:Y:S05]  /*31d0*/  CALL.REL.NOINC `($__internal_1_$__cuda_sm10x_tcgen05_guardrail_trap_phase_invalid_during_alloc) ;  /* 0x0000004c009c7944 */ /* 0x020fea0003c00000 */
.L_x_62:
[----:B------:R-:W-:Y:S05]  /*31e0*/  WARPSYNC.ALL ;  /* 0x0000000000007948 */ /* 0x000fea0003800000 */
[----:B------:R-:W3:Y:S01]  /*31f0*/  S2UR UR7, SR_CgaCtaId ;  /* 0x00000000000779c3 */ /* 0x000ee20000008800 */
[----:B------:R-:W-:Y:S01]  /*3200*/  UMOV UR6, 0x400 ;  /* 0x0000040000067882 */ /* 0x000fe20000000000 */
[----:B------:R-:W-:-:S06]  /*3210*/  NOP ;  /* 0x0000000000007918 */ /* 0x000fcc0000000000 */
[----:B------:R-:W-:Y:S06]  /*3220*/  BAR.ARV 0x6, 0xa0 ;  /* 0x0182800000007b1d */ /* 0x000fec0000002000 */
[----:B------:R-:W4:Y:S01]  /*3230*/  LDCU UR8, c[0x0][0x38c] ;  /* 0x00007180ff0877ac */ /* 0x000f220008000800 */
[----:B------:R-:W-:Y:S01]  /*3240*/  LOP3.LUT R0, R0, 0xffff, RZ, 0xc0, !PT ;  /* 0x0000ffff00007812 */ /* 0x000fe200078ec0ff */
[----:B-1----:R-:W-:Y:S01]  /*3250*/  IMAD.MOV.U32 R9, RZ, RZ, 0x1 ;  /* 0x00000001ff097424 */ /* 0x002fe200078e00ff */
[----:B------:R-:W-:Y:S01]  /*3260*/  LOP3.LUT R8, R8, 0xffff, RZ, 0xc0, !PT ;  /* 0x0000ffff08087812 */ /* 0x000fe200078ec0ff */
[----:B------:R-:W-:Y:S01]  /*3270*/  UMOV UR19, URZ ;  /* 0x000000ff00137c82 */ /* 0x000fe20008000000 */
[----:B------:R-:W-:Y:S01]  /*3280*/  R2UR UR11, R0 ;  /* 0x00000000000b72ca */ /* 0x000fe200000e0000 */
[----:B------:R-:W-:Y:S01]  /*3290*/  UMOV UR18, URZ ;  /* 0x000000ff00127c82 */ /* 0x000fe20008000000 */
[----:B------:R-:W-:Y:S01]  /*32a0*/  R2UR UR12, R8 ;  /* 0x00000000080c72ca */ /* 0x000fe200000e0000 */
[----:B------:R-:W-:Y:S01]  /*32b0*/  IMAD.MOV.U32 R8, RZ, RZ, RZ ;  /* 0x000000ffff087224 */ /* 0x000fe200078e00ff */
[----:B------:R-:W-:Y:S01]  /*32c0*/  UMOV UR17, URZ ;  /* 0x000000ff00117c82 */ /* 0x000fe20008000000 */
[----:B---3--:R-:W-:-:S02]  /*32d0*/  ULEA UR7, UR7, UR6, 0x18 ;  /* 0x0000000607077291 */ /* 0x008fc4000f8ec0ff */
[----:B------:R-:W-:Y:S02]  /*32e0*/  UISETP.NE.AND UP2, UPT, UR5, URZ, UPT ;  /* 0x000000ff0500728c */ /* 0x000fe4000bf45270 */
[----:B------:R-:W-:Y:S02]  /*32f0*/  UIADD3 UR13, UPT, UPT, UR7, 0x3300, URZ ;  /* 0x00003300070d7890 */ /* 0x000fe4000fffe0ff */
[----:B------:R-:W-:Y:S02]  /*3300*/  UIADD3 UR14, UPT, UPT, UR7, 0x9300, URZ ;  /* 0x00009300070e7890 */ /* 0x000fe4000fffe0ff */
[----:B----4-:R-:W-:Y:S01]  /*3310*/  UIADD3 UR8, UPT, UPT, UR8, 0x3f, URZ ;  /* 0x0000003f08087890 */ /* 0x010fe2000fffe0ff */
[----:B--2---:R-:W1:Y:S01]  /*3320*/  LDS R2, [UR7+0x120] ;  /* 0x00012007ff027984 */ /* 0x004e620008000800 */
[----:B------:R-:W-:Y:S02]  /*3330*/  USHF.R.U32.HI UR13, URZ, 0x4, UR13 ;  /* 0x00000004ff0d7899 */ /* 0x000fe4000801160d */
[----:B------:R-:W-:-:S02]  /*3340*/  USHF.R.S32.HI UR6, URZ, 0x1f, UR8 ;  /* 0x0000001fff067899 */ /* 0x000fc40008011408 */
[----:B------:R-:W-:Y:S02]  /*3350*/  USHF.R.U32.HI UR14, URZ, 0x4, UR14 ;  /* 0x00000004ff0e7899 */ /* 0x000fe4000801160e */
[----:B------:R-:W-:Y:S02]  /*3360*/  ULEA.HI UR6, UR6, UR8, URZ, 0x6 ;  /* 0x0000000806067291 */ /* 0x000fe4000f8f30ff */
[----:B------:R-:W-:Y:S02]  /*3370*/  ULOP3.LUT UR13, UR13, 0x3fff, URZ, 0xc0, !UPT ;  /* 0x00003fff0d0d7892 */ /* 0x000fe4000f8ec0ff */
[----:B------:R-:W-:Y:S02]  /*3380*/  USHF.R.S32.HI UR6, URZ, 0x6, UR6 ;  /* 0x00000006ff067899 */ /* 0x000fe40008011406 */
[----:B------:R-:W-:Y:S02]  /*3390*/  ULOP3.LUT UR14, UR14, 0x3fff, URZ, 0xc0, !UPT ;  /* 0x00003fff0e0e7892 */ /* 0x000fe4000f8ec0ff */
[----:B------:R-:W-:Y:S01]  /*33a0*/  UISETP.LT.AND UP0, UPT, UR6, 0x1, UPT ;  /* 0x000000010600788c */ /* 0x000fe2000bf01270 */
[----:B------:R-:W-:Y:S01]  /*33b0*/  UMOV UR28, 0x0 ;  /* 0x00000000001c7882 */ /* 0x000fe20000000000 */
[----:B------:R-:W-:Y:S01]  /*33c0*/  UMOV UR29, 0x8100010 ;  /* 0x08100010001d7882 */ /* 0x000fe20000000000 */
[----:B------:R-:W-:-:S02]  /*33d0*/  ULOP3.LUT UR13, UR13, 0x10000, URZ, 0xfc, !UPT ;  /* 0x000100000d0d7892 */ /* 0x000fc4000f8efcff */
[----:B------:R-:W-:Y:S02]  /*33e0*/  ULOP3.LUT UR14, UR14, 0x10000, URZ, 0xfc, !UPT ;  /* 0x000100000e0e7892 */ /* 0x000fe4000f8efcff */
[----:B------:R-:W-:Y:S01]  /*33f0*/  USEL UR20, UR6, 0x1, !UP0 ;  /* 0x0000000106147887 */ /* 0x000fe2000c000000 */
[----:B------:R-:W-:Y:S01]  /*3400*/  UMOV UR26, 0x0 ;  /* 0x00000000001a7882 */ /* 0x000fe20000000000 */
[----:B------:R-:W-:Y:S01]  /*3410*/  UMOV UR27, 0x8100010 ;  /* 0x08100010001b7882 */ /* 0x000fe20000000000 */
[----:B------:R-:W-:Y:S01]  /*3420*/  UMOV UR24, 0x0 ;  /* 0x0000000000187882 */ /* 0x000fe20000000000 */
[----:B------:R-:W-:Y:S01]  /*3430*/  UMOV UR25, 0x8100010 ;  /* 0x0810001000197882 */ /* 0x000fe20000000000 */
[----:B------:R-:W-:Y:S01]  /*3440*/  UMOV UR22, 0x0 ;  /* 0x0000000000167882 */ /* 0x000fe20000000000 */
[----:B------:R-:W-:Y:S01]  /*3450*/  UMOV UR23, 0x8100010 ;  /* 0x0810001000177882 */ /* 0x000fe20000000000 */
[----:B-1----:R-:W-:Y:S02]  /*3460*/  R2UR UR21, R2 ;  /* 0x00000000021572ca */ /* 0x002fe400000e0000 */
[----:B------:R-:W-:-:S13]  /*3470*/  CS2R R2, SRZ ;  /* 0x0000000000027805 */ /* 0x000fda000001ff00 */
.L_x_73:
[C---:B------:R-:W-:Y:S02]  /*3480*/  LEA R0, R8.reuse, UR7, 0x3 ;  /* 0x0000000708007c11 */ /* 0x040fe4000f8e18ff */
[----:B------:R-:W-:Y:S02]  /*3490*/  SHF.L.U32 R5, R3, 0x1f, RZ ;  /* 0x0000001f03057819 */ /* 0x000fe400000006ff */
[----:B------:R-:W-:Y:S02]  /*34a0*/  LEA R4, R8, UR7, 0x4 ;  /* 0x0000000708047c11 */ /* 0x000fe4000f8e20ff */
[----:B------:R-:W1:Y:S02]  /*34b0*/  SYNCS.PHASECHK.TRANS64.TRYWAIT P0, [R0+URZ+0x70], R5 ;  /* 0x00007005000075a7 */ /* 0x000e6400080011ff */
[----:B-1-34-:R-:W-:Y:S05]  /*34c0*/  @!P0 BRA `(.L_x_66) ;  /* 0x0000004400548947 */ /* 0x01afea0003800000 */
.L_x_148:
[----:B-1----:R-:W1:Y:S01]  /*34d0*/  LDS.128 R4, [R4+0x100] ;  /* 0x0001000004047984 */ /* 0x002e620000000c00 */
[----:B------:R-:W-:Y:S02]  /*34e0*/  VIADD R0, R0, 0x80 ;  /* 0x0000008000007836 */ /* 0x000fe40000000000 */
[----:B------:R-:W-:Y:S01]  /*34f0*/  VIADD R8, R8, 0x1 ;  /* 0x0000000108087836 */ /* 0x000fe20000000000 */
[----:B------:R-:W-:Y:S01]  /*3500*/  @!PT LDS RZ, [RZ] ;  /* 0x00000000fffff984 */ /* 0x000fe20000000800 */
[----:B------:R-:W-:Y:S01]  /*3510*/  @!PT LDS RZ, [RZ] ;  /* 0x00000000fffff984 */ /* 0x000fe20000000800 */
[----:B------:R-:W-:Y:S01]  /*3520*/  @!PT LDS RZ, [RZ] ;  /* 0x00000000fffff984 */ /* 0x000fe20000000800 */
[----:B------:R-:W-:Y:S01]  /*3530*/  @!PT LDS RZ, [RZ] ;  /* 0x00000000fffff984 */ /* 0x000fe20000000800 */
[----:B------:R2:W-:Y:S06]  /*3540*/  MEMBAR.ALL.CTA ;  /* 0x0000000000007992 */ /* 0x0005ec0000008000 */
[----:B--2---:R-:W2:Y:S01]  /*3550*/  FENCE.VIEW.ASYNC.S ;  /* 0x00000000000073c6 */ /* 0x004ea20000000000 */
[----:B------:R-:W-:-:S04]  /*3560*/  PRMT R0, RZ, 0x654, R0 ;  /* 0x00000654ff007816 */ /* 0x000fc80000000000 */
[----:B--2---:R2:W-:Y:S01]  /*3570*/  SYNCS.ARRIVE.TRANS64.RED.A1T0 RZ, [R0+URZ], RZ ;  /* 0x000000ff00ff79a7 */ /* 0x0045e200081004ff */
[----:B-1----:R-:W-:Y:S01]  /*3580*/  LOP3.LUT P1, RZ, R6, 0x1, RZ, 0xc0, !PT ;  /* 0x0000000106ff7812 */ /* 0x002fe2000782c0ff */
[----:B--2---:R-:W-:-:S12]  /*3590*/  BRA.U UP2, `(.L_x_67) ;  /* 0x0000000502087547 */ /* 0x004fd8000b800000 */
[----:B------:R-:W1:Y:S01]  /*35a0*/  LDCU UR8, c[0x0][0x38c] ;  /* 0x00007180ff0877ac */ /* 0x000e620008000800 */
[----:B------:R-:W-:Y:S02]  /*35b0*/  PLOP3.LUT P2, PT, PT, PT, PT, 0x80, 0x8 ;  /* 0x000000000008781c */ /* 0x000fe40003f4f070 */
[----:B------:R-:W-:Y:S01]  /*35c0*/  SHF.L.U32 R5, R9, 0x1f, RZ ;  /* 0x0000001f09057819 */ /* 0x000fe200000006ff */
[----:B------:R-:W-:Y:S02]  /*35d0*/  ULEA UR9, UR19, UR7, 0x3 ;  /* 0x0000000713097291 */ /* 0x000fe4000f8e18ff */
[----:B------:R-:W-:Y:S02]  /*35e0*/  ULEA UR10, UR19, UR21, 0x5 ;  /* 0x00000015130a7291 */ /* 0x000fe4000f8e28ff */
[----:B-1----:R-:W-:-:S06]  /*35f0*/  UISETP.GE.AND UP0, UPT, UR8, 0x1, UPT ;  /* 0x000000010800788c */ /* 0x002fcc000bf06270 */
[----:B------:R-:W-:-:S05]  /*3600*/  PLOP3.LUT P0, PT, PT, PT, UP0, 0x80, 0x8 ;  /* 0x000000000008781c */ /* 0x000fca0003f0f008 */
[----:B------:R-:W-:-:S08]  /*3610*/  @UP0 ULEA UR8, UR18, UR7, 0x3 ;  /* 0x0000000712080291 */ /* 0x000fd0000f8e18ff */
[----:B------:R-:W-:-:S04]  /*3620*/  @P0 SHF.L.U32 R0, R2, 0x1f, RZ ;  /* 0x0000001f02000819 */ /* 0x000fc800000006ff */
[----:B------:R1:W2:Y:S01]  /*3630*/  @P0 SYNCS.PHASECHK.TRANS64.TRYWAIT P2, [UR8], R0 ;  /* 0x00000000ff0005a7 */ /* 0x0002a20008041108 */
[----:B------:R-:W3:Y:S02]  /*3640*/  SYNCS.PHASECHK.TRANS64.TRYWAIT P0, [UR9+0xb0], R5 ;  /* 0x0000b005ff0075a7 */ /* 0x000ee40008001109 */
[----:B-123--:R-:W-:Y:S05]  /*3650*/  @!P0 BRA `(.L_x_68) ;  /* 0x0000004400048947 */ /* 0x00efea0003800000 */
.L_x_150:
[----:B------:R-:W-:Y:S01]  /*3660*/  UMOV UR16, UR17 ;  /* 0x0000001100107c82 */ /* 0x000fe20008000000 */
[----:B------:R-:W-:Y:S05]  /*3670*/  BRA.U !UP0, `(.L_x_69) ;  /* 0x0000000108c07547 */ /* 0x000fea000b800000 */
[----:B------:R-:W-:Y:S02]  /*3680*/  UIADD3 UR16, UPT, UPT, UR20, UR17, URZ ;  /* 0x0000001114107290 */ /* 0x000fe4000fffe0ff */
[----:B------:R-:W-:Y:S01]  /*3690*/  UPLOP3.LUT UP3, UPT, UPT, UPT, UPT, 0x40, 0x4 ;  /* 0x000000000004789c */ /* 0x000fe20003f6e870 */
[----:B------:R-:W-:Y:S01]  /*36a0*/  UMOV UR15, UR6 ;  /* 0x00000006000f7c82 */ /* 0x000fe20008000000 */
[----:B------:R-:W-:-:S09]  /*36b0*/  UMOV UR46, UR18 ;  /* 0x00000012002e7c82 */ /* 0x000fd20008000000 */
.L_x_72:
[----:B--2---:R-:W-:Y:S01]  /*36c0*/  ULEA UR8, UR46, UR7, 0x3 ;  /* 0x000000072e087291 */ /* 0x004fe2000f8e18ff */
[----:B---3--:R-:W-:Y:S11]  /*36d0*/  @P2 BRA `(.L_x_70) ;  /* 0x00000000000c2947 */ /* 0x008ff60003800000 */
[----:B-1----:R-:W-:Y:S04]  /*36e0*/  SHF.L.U32 R5, R2, 0x1f, RZ ;  /* 0x0000001f02057819 */ /* 0x002fe800000006ff */
[----:B------:R-:W1:Y:S02]  /*36f0*/  SYNCS.PHASECHK.TRANS64.TRYWAIT P0, [UR8], R5 ;  /* 0x00000005ff0075a7 */ /* 0x000e640008001108 */
[----:B-1----:R-:W-:Y:S05]  /*3700*/  @!P0 BRA `(.L_x_71) ;  /* 0x0000004000f08947 */ /* 0x002fea0003800000 */
.L_x_70:
[----:B------:R-:W-:Y:S01]  /*3710*/  UISETP.NE.AND UP0, UPT, UR15, 0x1, UPT ;  /* 0x000000010f00788c */ /* 0x000fe2000bf05270 */
[----:B------:R-:W-:Y:S01]  /*3720*/  PLOP3.LUT P2, PT, PT, PT, PT, 0x80, 0x8 ;  /* 0x000000000008781c */ /* 0x000fe20003f4f070 */
[----:B------:R-:W-:Y:S02]  /*3730*/  UIADD3 UR18, UPT, UPT, UR46, 0x1, URZ ;  /* 0x000000012e127890 */ /* 0x000fe4000fffe0ff */
[----:B------:R-:W-:Y:S02]  /*3740*/  ULEA UR32, UR46, UR14, 0x8 ;  /* 0x0000000e2e207291 */ /* 0x000fe4000f8e40ff */
[----:B------:R-:W-:Y:S01]  /*3750*/  UISETP.NE.AND UP1, UPT, UR18, 0x3, UPT ;  /* 0x000000031200788c */ /* 0x000fe2000bf25270 */
[----:B------:R-:W-:Y:S01]  /*3760*/  PLOP3.LUT P0, PT, PT, PT, UP0, 0x80, 0x8 ;  /* 0x000000000008781c */ /* 0x000fe20003f0f008 */
[----:B------:R-:W-:Y:S02]  /*3770*/  UIADD3 UR44, UPT, UPT, UR32, 0x2, URZ ;  /* 0x00000002202c7890 */ /* 0x000fe4000fffe0ff */
[----:B------:R-:W-:Y:S02]  /*3780*/  USEL UR31, URZ, 0x1, UP1 ;  /* 0x00000001ff1f7887 */ /* 0x000fe40008800000 */
[----:B------:R-:W-:Y:S02]  /*3790*/  USEL UR18, UR18, URZ, UP1 ;  /* 0x000000ff12127287 */ /* 0x000fe40008800000 */
[----:B------:R-:W-:Y:S02]  /*37a0*/  UIADD3 UR40, UPT, UPT, UR32, 0x4, URZ ;  /* 0x0000000420287890 */ /* 0x000fe4000fffe0ff */
[----:B------:R-:W-:Y:S01]  /*37b0*/  @UP0 ULEA UR30, UR18, UR7, 0x3 ;  /* 0x00000007121e0291 */ /* 0x000fe2000f8e18ff */
[----:B------:R-:W-:Y:S01]  /*37c0*/  LOP3.LUT R2, R2, UR31, RZ, 0x3c, !PT ;  /* 0x0000001f02027c12 */ /* 0x000fe2000f8e3cff */
[----:B------:R-:W-:Y:S02]  /*37d0*/  UIADD3 UR36, UPT, UPT, UR32, 0x6, URZ ;  /* 0x0000000620247890 */ /* 0x000fe4000fffe0ff */
[----:B------:R-:W-:Y:S01]  /*37e0*/  UIADD3 UR8, UPT, UPT, UR8, 0x18, URZ ;  /* 0x0000001808087890 */ /* 0x000fe2000fffe0ff */
[----:B-1----:R-:W-:Y:S01]  /*37f0*/  @P0 SHF.L.U32 R0, R2, 0x1f, RZ ;  /* 0x0000001f02000819 */ /* 0x002fe200000006ff */
[----:B------:R-:W-:Y:S02]  /*3800*/  UIADD3 UR17, UPT, UPT, UR17, 0x1, URZ ;  /* 0x0000000111117890 */ /* 0x000fe4000fffe0ff */
[----:B------:R-:W-:Y:S01]  /*3810*/  UIADD3 UR15, UPT, UPT, UR15, -0x1, URZ ;  /* 0xffffffff0f0f7890 */ /* 0x000fe2000fffe0ff */
[----:B------:R2:W3:Y:S01]  /*3820*/  @P0 SYNCS.PHASECHK.TRANS64.TRYWAIT P2, [UR30], R0 ;  /* 0x00000000ff0005a7 */ /* 0x0004e2000804111e */
[----:B------:R-:W-:Y:S02]  /*3830*/  ULEA UR30, UR46, UR13, 0x9 ;  /* 0x0000000d2e1e7291 */ /* 0x000fe4000f8e48ff */
[----:B------:R-:W-:Y:S02]  /*3840*/  UISETP.NE.AND UP0, UPT, UR17, UR16, UPT ;  /* 0x000000101100728c */ /* 0x000fe4000bf05270 */
[----:B------:R-:W-:Y:S02]  /*3850*/  UIADD3 UR42, UPT, UPT, UR30, 0x2, URZ ;  /* 0x000000021e2a7890 */ /* 0x000fe4000fffe0ff */
[----:B------:R-:W-:Y:S02]  /*3860*/  UIADD3 UR38, UPT, UPT, UR30, 0x4, URZ ;  /* 0x000000041e267890 */ /* 0x000fe4000fffe0ff */
[----:B------:R-:W-:Y:S01]  /*3870*/  UIADD3 UR34, UPT, UPT, UR30, 0x6, URZ ;  /* 0x000000061e227890 */ /* 0x000fe2000fffe0ff */
[----:B------:R-:W-:Y:S01]  /*3880*/  UMOV UR33, 0x40004040 ;  /* 0x4000404000217882 */ /* 0x000fe20000000000 */
[----:B------:R-:W-:Y:S01]  /*3890*/  UMOV UR31, 0x40004040 ;  /* 0x40004040001f7882 */ /* 0x000fe20000000000 */
[----:B------:R-:W-:Y:S01]  /*38a0*/  UMOV UR45, 0x40004040 ;  /* 0x40004040002d7882 */ /* 0x000fe20000000000 */
[----:B------:R2:W-:Y:S01]  /*38b0*/  UTCHMMA.2CTA gdesc[UR30], gdesc[UR32], tmem[UR10], tmem[UR28], idesc[UR29], UP3 ;  /* 0x00ff1c201e0075ea */ /* 0x0005e20009a0000a */
[----:B------:R-:W-:Y:S01]  /*38c0*/  UPLOP3.LUT UP3, UPT, UPT, UPT, UPT, 0x80, 0x8 ;  /* 0x000000000008789c */ /* 0x000fe20003f6f070 */
[----:B------:R-:W-:Y:S01]  /*38d0*/  UMOV UR43, 0x40004040 ;  /* 0x40004040002b7882 */ /* 0x000fe20000000000 */
[----:B------:R-:W-:Y:S01]  /*38e0*/  UMOV UR41, 0x40004040 ;  /* 0x4000404000297882 */ /* 0x000fe20000000000 */
[----:B------:R2:W-:Y:S01]  /*38f0*/  UTCHMMA.2CTA gdesc[UR42], gdesc[UR44], tmem[UR10], tmem[UR26], idesc[UR27], UPT ;  /* 0x00ff1a2c2a0075ea */ /* 0x0005e2000ba0000a */
[----:B------:R-:W-:Y:S01]  /*3900*/  UMOV UR39, 0x40004040 ;  /* 0x4000404000277882 */ /* 0x000fe20000000000 */
[----:B------:R-:W-:Y:S01]  /*3910*/  UMOV UR37, 0x40004040 ;  /* 0x4000404000257882 */ /* 0x000fe20000000000 */
[----:B------:R-:W-:Y:S01]  /*3920*/  UMOV UR35, 0x40004040 ;  /* 0x4000404000237882 */ /* 0x000fe20000000000 */
[----:B------:R2:W-:Y:S01]  /*3930*/  UTCHMMA.2CTA gdesc[UR38], gdesc[UR40], tmem[UR10], tmem[UR24], idesc[UR25], UPT ;  /* 0x00ff1828260075ea */ /* 0x0005e2000ba0000a */
[----:B------:R2:W-:Y:S01]  /*3940*/  UTCHMMA.2CTA gdesc[UR34], gdesc[UR36], tmem[UR10], tmem[UR22], idesc[UR23], UPT ;  /* 0x00ff1624220075ea */ /* 0x0005e2000ba0000a */
[----:B------:R2:W-:Y:S01]  /*3950*/  UTCBAR.2CTA.MULTICAST [UR8], URZ, UR12 ;  /* 0x000000ff080073e9 */ /* 0x0005e2000820080c */
[----:B------:R-:W-:Y:S01]  /*3960*/  UMOV UR46, UR18 ;  /* 0x00000012002e7c82 */ /* 0x000fe20008000000 */
[----:B------:R-:W-:Y:S05]  /*3970*/  BRA.U UP0, `(.L_x_72) ;  /* 0xfffffffd00507547 */ /* 0x000fea000b83ffff */
.L_x_69:
[----:B------:R-:W-:Y:S01]  /*3980*/  UIADD3 UR9, UPT, UPT, UR9, 0x90, URZ ;  /* 0x0000009009097890 */ /* 0x000fe2000fffe0ff */
[----:B------:R-:W-:-:S08]  /*3990*/  UMOV UR17, UR16 ;  /* 0x0000001000117c82 */ /* 0x000fd00008000000 */
[----:B------:R4:W-:Y:S01]  /*39a0*/  UTCBAR.2CTA.MULTICAST [UR9], URZ, UR11 ;  /* 0x000000ff090073e9 */ /* 0x0009e2000820080b */
[----:B------:R-:W-:Y:S02]  /*39b0*/  NOP ;  /* 0x0000000000007918 */ /* 0x000fe40000000000 */
.L_x_67:
[----:B------:R-:W-:Y:S01]  /*39c0*/  UIADD3 UR19, UPT, UPT, UR19, 0x1, URZ ;  /* 0x0000000113137890 */ /* 0x000fe2000fffe0ff */
[----:B------:R-:W-:-:S03]  /*39d0*/  ISETP.NE.AND P0, PT, R8, 0x2, PT ;  /* 0x000000020800780c */ /* 0x000fc60003f05270 */
[----:B------:R-:W-:Y:S01]  /*39e0*/  UISETP.NE.AND UP0, UPT, UR19, 0x4, UPT ;  /* 0x000000041300788c */ /* 0x000fe2000bf05270 */
[----:B-12---:R-:W-:Y:S02]  /*39f0*/  SEL R0, RZ, 0x1, P0 ;  /* 0x00000001ff007807 */ /* 0x006fe40000000000 */
[----:B------:R-:W-:Y:S01]  /*3a00*/  SEL R8, R8, RZ, P0 ;  /* 0x000000ff08087207 */ /* 0x000fe20000000000 */
[----:B------:R-:W-:Y:S01]  /*3a10*/  USEL UR8, URZ, 0x1, UP0 ;  /* 0x00000001ff087887 */ /* 0x000fe20008000000 */
[----:B------:R-:W-:Y:S01]  /*3a20*/  LOP3.LUT R3, R3, R0, RZ, 0x3c, !PT ;  /* 0x0000000003037212 */ /* 0x000fe200078e3cff */
[----:B------:R-:W-:-:S04]  /*3a30*/  USEL UR19, UR19, URZ, UP0 ;  /* 0x000000ff13137287 */ /* 0x000fc80008000000 */
[----:B------:R-:W-:Y:S01]  /*3a40*/  LOP3.LUT R9, R9, UR8, RZ, 0x3c, !PT ;  /* 0x0000000809097c12 */ /* 0x000fe2000f8e3cff */
[----:B------:R-:W-:Y:S07]  /*3a50*/  @P1 BRA `(.L_x_73) ;  /* 0xfffffff800881947 */ /* 0x000fee000383ffff */
[----:B------:R-:W1:Y:S01]  /*3a60*/  S2UR UR6, SR_CgaCtaId ;  /* 0x00000000000679c3 */ /* 0x000e620000008800 */
[----:B------:R-:W-:Y:S01]  /*3a70*/  ELECT P0, URZ, PT ;  /* 0x0000000000ff782f */ /* 0x000fe20003800000 */
[----:B------:R-:W-:Y:S01]  /*3a80*/  HFMA2 R0, -RZ, RZ, 0, 5.9604644775390625e-08 ;  /* 0x00000001ff007431 */ /* 0x000fe200000001ff */
[----:B------:R-:W-:-:S05]  /*3a90*/  UMOV UR8, 0x40 ;  /* 0x0000004000087882 */ /* 0x000fca0000000000 */
[----:B------:R-:W-:Y:S01]  /*3aa0*/  UVIRTCOUNT.DEALLOC.SMPOOL 0x80 ;  /* 0x000000800000784c */ /* 0x000fe20000000000 */
[----:B------:R-:W-:Y:S02]  /*3ab0*/  UISETP.NE.AND UP0, UPT, UR5, URZ, UPT ;  /* 0x000000ff0500728c */ /* 0x000fe4000bf05270 */
[----:B-1----:R-:W-:-:S09]  /*3ac0*/  ULEA UR6, UR6, UR8, 0x18 ;  /* 0x0000000806067291 */ /* 0x002fd2000f8ec0ff */
[----:B------:R1:W-:Y:S01]  /*3ad0*/  @P0 STS.U8 [UR6+0x1c], R0 ;  /* 0x00001c00ff000988 */ /* 0x0003e20008000006 */
[----:B------:R-:W-:Y:S05]  /*3ae0*/  BRA.U UP0, `(.L_x_74) ;  /* 0x0000000100a07547 */ /* 0x000fea000b800000 */
[----:B------:R-:W-:Y:S01]  /*3af0*/  UIADD3 UR5, UPT, UPT, UR7, 0xb0, URZ ;  /* 0x000000b007057890 */ /* 0x000fe2000fffe0ff */
[----:B------:R-:W-:-:S03]  /*3b00*/  SHF.L.U32 R3, R9, 0x1f, RZ ;  /* 0x0000001f09037819 */ /* 0x000fc600000006ff */
[----:B------:R-:W-:-:S09]  /*3b10*/  ULEA UR8, UR19, UR5, 0x3 ;  /* 0x0000000513087291 */ /* 0x000fd2000f8e18ff */
[----:B------:R-:W2:Y:S02]  /*3b20*/  SYNCS.PHASECHK.TRANS64.TRYWAIT P0, [UR8], R3 ;  /* 0x00000003ff0075a7 */ /* 0x000ea40008001108 */
[----:B--2---:R-:W-:Y:S05]  /*3b30*/  @!P0 BRA `(.L_x_75) ;  /* 0x0000003c00fc8947 */ /* 0x004fea0003800000 */
.L_x_153:
[----:B----4-:R-:W-:-:S04]  /*3b40*/  UIADD3 UR9, UPT, UPT, UR19, 0x1, URZ ;  /* 0x0000000113097890 */ /* 0x010fc8000fffe0ff */
        /* <DEDUP_REMOVED lines=8> */
.L_x_155:
        /* <DEDUP_REMOVED lines=9> */
.L_x_157:
[----:B------:R-:W-:-:S04]  /*3c60*/  UIADD3 UR9, UPT, UPT, UR9, 0x1, URZ ;  /* 0x0000000109097890 */ /* 0x000fc8000fffe0ff */
[----:B------:R-:W-:-:S04]  /*3c70*/  UISETP.NE.AND UP1, UPT, UR9, 0x4, UPT ;  /* 0x000000040900788c */ /* 0x000fc8000bf25270 */
[----:B------:R-:W-:Y:S02]  /*3c80*/  USEL UR8, URZ, 0x1, UP1 ;  /* 0x00000001ff087887 */ /* 0x000fe40008800000 */
[----:B------:R-:W-:-:S04]  /*3c90*/  USEL UR9, UR9, URZ, UP1 ;  /* 0x000000ff09097287 */ /* 0x000fc80008800000 */
[----:B------:R-:W-:Y:S01]  /*3ca0*/  ULEA UR9, UR9, UR5, 0x3 ;  /* 0x0000000509097291 */ /* 0x000fe2000f8e18ff */
[----:B-1----:R-:W-:-:S04]  /*3cb0*/  LOP3.LUT R3, R2, UR8, RZ, 0x3c, !PT ;  /* 0x0000000802037c12 */ /* 0x002fc8000f8e3cff */
[----:B------:R-:W-:Y:S01]  /*3cc0*/  SHF.L.U32 R3, R3, 0x1f, RZ ;  /* 0x0000001f03037819 */ /* 0x000fe200000006ff */
[----:B------:R-:W-:-:S04]  /*3cd0*/  IMAD.U32 R0, RZ, RZ, UR9 ;  /* 0x00000009ff007e24 */ /* 0x000fc8000f8e00ff */
[----:B------:R1:W2:Y:S03]  /*3ce0*/  SYNCS.PHASECHK.TRANS64.TRYWAIT P0, [R0+URZ], R3 ;  /* 0x00000003000075a7 */ /* 0x0002a600080011ff */
[----:B--2---:R-:W-:Y:S05]  /*3cf0*/  @!P0 NANOSLEEP.SYNCS 0x989680 ;  /* 0x009896800000895d */ /* 0x004fea0003900000 */
[----:B------:R-:W2:Y:S02]  /*3d00*/  @!P0 SYNCS.PHASECHK.TRANS64 P0, [R0+URZ], R3 ;  /* 0x00000003000085a7 */ /* 0x000ea400080010ff */
[----:B--2---:R-:W-:Y:S05]  /*3d10*/  @P0 BRA `(.L_x_78) ;  /* 0x0000000000200947 */ /* 0x004fea0003800000 */
.L_x_79:
[----:B--2---:R2:W4:Y:S02]  /*3d20*/  SYNCS.PHASECHK.TRANS64.TRYWAIT P0, [R0+URZ], R3 ;  /* 0x00000003000075a7 */ /* 0x00452400080011ff */
[----:B----4-:R-:W-:Y:S05]  /*3d30*/  @!P0 NANOSLEEP.SYNCS 0x989680 ;  /* 0x009896800000895d */ /* 0x010fea0003900000 */
[----:B------:R-:W4:Y:S02]  /*3d40*/  @!P0 SYNCS.PHASECHK.TRANS64 P0, [R0+URZ], R3 ;  /* 0x00000003000085a7 */ /* 0x000f2400080010ff */
[----:B----4-:R-:W-:Y:S05]  /*3d50*/  @!P0 BRA `(.L_x_79) ;  /* 0xfffffffc00f08947 */ /* 0x010fea000383ffff */
[----:B------:R-:W-:Y:S05]  /*3d60*/  BRA `(.L_x_78) ;  /* 0x00000000000c7947 */ /* 0x000fea0003800000 */
.L_x_74:
[----:B------:R-:W-:-:S04]  /*3d70*/  UIADD3 UR5, UPT, UPT, UR7, 0xf0, URZ ;  /* 0x000000f007057890 */ /* 0x000fc8000fffe0ff */
[----:B------:R-:W-:-:S09]  /*3d80*/  UPRMT UR5, UR4, 0x654, UR5 ;  /* 0x0000065404057896 */ /* 0x000fd20008000005 */
[----:B------:R-:W-:Y:S03]  /*3d90*/  SYNCS.ARRIVE.TRANS64.RED.A1T0 RZ, [UR5], RZ ;  /* 0x000000ffffff79a7 */ /* 0x000fe60008100405 */
.L_x_78:
[----:B-12---:R-:W-:Y:S01]  /*3da0*/  SHF.L.U32 R3, RZ, 0x1f, RZ ;  /* 0x0000001fff037819 */ /* 0x006fe200000006ff */
[----:B------:R-:W-:Y:S01]  /*3db0*/  UIADD3 UR5, UPT, UPT, UR7, 0xf0, URZ ;  /* 0x000000f007057890 */ /* 0x000fe2000fffe0ff */
[----:B------:R-:W-:Y:S02]  /*3dc0*/  PLOP3.LUT P0, PT, PT, PT, UP0, 0x80, 0x8 ;  /* 0x000000000008781c */ /* 0x000fe40003f0f008 */
[----:B------:R-:W1:Y:S02]  /*3dd0*/  SYNCS.PHASECHK.TRANS64.TRYWAIT P1, [UR7+0xf0], R3 ;  /* 0x0000f003ff0075a7 */ /* 0x000e640008021107 */
[----:B-1----:R-:W-:Y:S09]  /*3de0*/  @!P1 BRA `(.L_x_80) ;  /* 0x0000003c00989947 */ /* 0x002ff20003800000 */
.L_x_159:
[----:B------:R-:W-:Y:S01]  /*3df0*/  @!UP0 UPRMT UR5, UR4, 0x654, UR5 ;  /* 0x0000065404058896 */ /* 0x000fe20008000005 */
[----:B------:R-:W-:Y:S02]  /*3e00*/  UMOV UR8, 0xffff ;  /* 0x0000ffff00087882 */ /* 0x000fe40000000000 */
[----:B------:R-:W-:-:S06]  /*3e10*/  UMOV UR4, 0x1 ;  /* 0x0000000100047882 */ /* 0x000fcc0000000000 */
[----:B------:R-:W-:Y:S01]  /*3e20*/  @!P0 SYNCS.ARRIVE.TRANS64.RED.A1T0 RZ, [UR5], RZ ;  /* 0x000000ffffff89a7 */ /* 0x000fe20008100405 */
[----:B------:R-:W-:Y:S01]  /*3e30*/  NOP ;  /* 0x0000000000007918 */ /* 0x000fe20000000000 */
[----:B-1----:R-:W1:Y:S01]  /*3e40*/  LDS R0, [UR6+0x14] ;  /* 0x00001406ff007984 */ /* 0x002e620008000800 */
[----:B------:R-:W-:-:S04]  /*3e50*/  ULOP3.LUT UR5, UR21, 0xffff, URZ, 0xc0, !UPT ;  /* 0x0000ffff15057892 */ /* 0x000fc8000f8ec0ff */
[----:B------:R-:W-:-:S04]  /*3e60*/  USHF.R.U32.HI UR5, URZ, 0x5, UR5 ;  /* 0x00000005ff057899 */ /* 0x000fc80008011605 */
[----:B------:R-:W-:Y:S02]  /*3e70*/  USHF.L.U32 UR8, UR8, UR5, URZ ;  /* 0x0000000508087299 */ /* 0x000fe400080006ff */
[----:B------:R-:W-:-:S04]  /*3e80*/  USHF.L.U32 UR4, UR4, UR5, URZ ;  /* 0x0000000504047299 */ /* 0x000fc800080006ff */
[----:B-1----:R-:W-:-:S04]  /*3e90*/  LOP3.LUT R0, R0, UR8, RZ, 0xc0, !PT ;  /* 0x0000000800007c12 */ /* 0x002fc8000f8ec0ff */
[----:B------:R-:W-:-:S13]  /*3ea0*/  ISETP.NE.AND P0, PT, R0, UR8, PT ;  /* 0x0000000800007c0c */ /* 0x000fda000bf05270 */
[----:B------:R-:W-:Y:S05]  /*3eb0*/  @P0 BRA `(.L_x_81) ;  /* 0x0000000000580947 */ /* 0x000fea0003800000 */
[----:B------:R-:W1:Y:S02]  /*3ec0*/  LDS R0, [UR6+0x18] ;  /* 0x00001806ff007984 */ /* 0x000e640008000800 */
[----:B-1----:R-:W-:-:S04]  /*3ed0*/  LOP3.LUT R0, R0, UR4, RZ, 0xc0, !PT ;  /* 0x0000000400007c12 */ /* 0x002fc8000f8ec0ff */
[----:B------:R-:W-:-:S13]  /*3ee0*/  ISETP.NE.AND P0, PT, R0, UR4, PT ;  /* 0x0000000400007c0c */ /* 0x000fda000bf05270 */
[----:B------:R-:W-:Y:S05]  /*3ef0*/  @P0 BRA `(.L_x_82) ;  /* 0x00000000003c0947 */ /* 0x000fea0003800000 */
[----:B------:R-:W1:Y:S01]  /*3f00*/  S2R R2, SR_LANEID ;  /* 0x0000000000027919 */ /* 0x000e620000000000 */
[----:B------:R-:W-:Y:S01]  /*3f10*/  ULOP3.LUT UR8, URZ, UR8, URZ, 0x33, !UPT ;  /* 0x00000008ff087292 */ /* 0x000fe2000f8e33ff */
[----:B------:R-:W-:Y:S01]  /*3f20*/  LOP3.LUT R4, RZ, UR4, RZ, 0x33, !PT ;  /* 0x00000004ff047c12 */ /* 0x000fe2000f8e33ff */
[----:B------:R-:W-:Y:S02]  /*3f30*/  VOTEU.ANY UR7, UPT, PT ;  /* 0x0000000000077886 */ /* 0x000fe400038e0100 */
[----:B------:R-:W-:Y:S01]  /*3f40*/  UFLO.U32 UR7, UR7 ;  /* 0x00000007000772bd */ /* 0x000fe200080e0000 */
[----:B------:R-:W2:Y:S01]  /*3f50*/  REDUX UR4, R4 ;  /* 0x00000000040473c4 */ /* 0x000ea20000000000 */
[----:B------:R-:W-:-:S06]  /*3f60*/  IMAD.U32 R0, RZ, RZ, UR8 ;  /* 0x00000008ff007e24 */ /* 0x000fcc000f8e00ff */
[----:B------:R1:W-:Y:S01]  /*3f70*/  UTCATOMSWS.AND URZ, UR8 ;  /* 0x0000000800ff79e3 */ /* 0x0003e20008000000 */
[----:B------:R-:W3:Y:S01]  /*3f80*/  REDUX UR5, R0 ;  /* 0x00000000000573c4 */ /* 0x000ee20000000000 */
[----:B-1----:R-:W-:Y:S01]  /*3f90*/  ISETP.EQ.U32.AND P0, PT, R2, UR7, PT ;  /* 0x0000000702007c0c */ /* 0x002fe2000bf02070 */
[----:B--2---:R-:W-:Y:S01]  /*3fa0*/  IMAD.U32 R2, RZ, RZ, UR4 ;  /* 0x00000004ff027e24 */ /* 0x004fe2000f8e00ff */
[----:B---3--:R-:W-:-:S11]  /*3fb0*/  MOV R3, UR5 ;  /* 0x0000000500037c02 */ /* 0x008fd60008000f00 */
[----:B------:R1:W-:Y:S04]  /*3fc0*/  @P0 ATOMS.AND RZ, [UR6+0x14], R3 ;  /* 0x00001403ffff098c */ /* 0x0003e8000a800006 */
[----:B------:R1:W-:Y:S01]  /*3fd0*/  @P0 ATOMS.AND RZ, [UR6+0x18], R2 ;  /* 0x00001802ffff098c */ /* 0x0003e2000a800006 */
[----:B------:R-:W-:Y:S05]  /*3fe0*/  BRA `(.L_x_83) ;  /* 0x0000000000147947 */ /* 0x000fea0003800000 */
.L_x_82:
[----:B------:R-:W-:Y:S02]  /*3ff0*/  MOV R2, 0x4010 ;  /* 0x0000401000027802 */ /* 0x000fe40000000f00 */
[----:B---345:R-:W-:Y:S05]  /*4000*/  CALL.REL.NOINC `($__internal_0_$__cuda_sm10x_tcgen05_guardrail_trap_col_being_dealloced_not_returned_by_alloc) ;  /* 0x0000004000047944 */ /* 0x038fea0003c00000 */
[----:B------:R-:W-:Y:S05]  /*4010*/  BRA `(.L_x_83) ;  /* 0x0000000000087947 */ /* 0x000fea0003800000 */
.L_x_81:
[----:B------:R-:W-:Y:S02]  /*4020*/  MOV R2, 0x4040 ;  /* 0x0000404000027802 */ /* 0x000fe40000000f00 */
[----:B---345:R-:W-:Y:S05]  /*4030*/  CALL.REL.NOINC `($__internal_2_$__cuda_sm10x_tcgen05_guardrail_trap_unallocated_columns_being_dealloced) ;  /* 0x0000004000107944 */ /* 0x038fea0003c00000 */
.L_x_83:
[----:B------:R-:W-:Y:S01]  /*4040*/  NOP ;  /* 0x0000000000007918 */ /* 0x000fe20000000000 */
[----:B----4-:R-:W-:Y:S05]  /*4050*/  EXIT ;  /* 0x000000000000794d */ /* 0x010fea0003800000 */
.L_x_54:
[----:B------:R-:W-:-:S09]  /*4060*/  UISETP.NE.OR UP5, UPT, UR10, 0x3, !UP5 ;  /* 0x000000030a00788c */ /* 0x000fd2000efa5670 */
[----:B------:R-:W-:Y:S05]  /*4070*/  BRA.U UP5, `(.L_x_84) ;  /* 0x0000000d05e87547 */ /* 0x000fea000b800000 */
[----:B------:R-:W1:Y:S01]  /*4080*/  LDC R0, c[0x0][0xb30] ;  /* 0x0002cc00ff007b82 */ /* 0x000e620000000800 */
[----:B------:R-:W2:Y:S01]  /*4090*/  LDCU.64 UR8, c[0x0][0x888] ;  /* 0x00011100ff0877ac */ /* 0x000ea20008000a00 */
[----:B------:R-:W-:Y:S02]  /*40a0*/  HFMA2 R25, -RZ, RZ, 0, 0 ;  /* 0x00000000ff197431 */ /* 0x000fe400000001ff */
[----:B------:R-:W-:Y:S01]  /*40b0*/  IMAD.MOV.U32 R34, RZ, RZ, 0x1 ;  /* 0x00000001ff227424 */ /* 0x000fe200078e00ff */
[----:B------:R-:W-:Y:S01]  /*40c0*/  MOV R23, 0x1000 ;  /* 0x0000100000177802 */ /* 0x000fe20000000f00 */
[----:B------:R-:W3:Y:S01]  /*40d0*/  LDCU.64 UR4, c[0x0][0x890] ;  /* 0x00011200ff0477ac */ /* 0x000ee20008000a00 */
[----:B------:R-:W-:Y:S01]  /*40e0*/  IMAD.MOV.U32 R27, RZ, RZ, RZ ;  /* 0x000000ffff1b7224 */ /* 0x000fe200078e00ff */
[----:B------:R-:W4:Y:S01]  /*40f0*/  LDC R19, c[0x0][0x370] ;  /* 0x0000dc00ff137b82 */ /* 0x000f220000000800 */
[----:B------:R-:W-:Y:S01]  /*4100*/  UMOV UR7, 0x400 ;  /* 0x0000040000077882 */ /* 0x000fe20000000000 */
[----:B------:R-:W-:-:S02]  /*4110*/  UPLOP3.LUT UP1, UPT, UPT, UPT, UPT, 0x40, 0x4 ;  /* 0x000000000004789c */ /* 0x000fc40003f2e870 */
[----:B------:R-:W-:Y:S01]  /*4120*/  ULEA UR7, UR37, UR7, 0x18 ;  /* 0x0000000725077291 */ /* 0x000fe2000f8ec0ff */
[----:B------:R-:W-:-:S03]  /*4130*/  UMOV UR13, URZ ;  /* 0x000000ff000d7c82 */ /* 0x000fc60008000000 */
[----:B------:R-:W4:Y:S01]  /*4140*/  LDC R2, c[0x0][0xb0c] ;  /* 0x0002c300ff027b82 */ /* 0x000f220000000800 */
[----:B--2---:R-:W-:Y:S02]  /*4150*/  UISETP.NE.U32.AND UP4, UPT, UR8, URZ, UPT ;  /* 0x000000ff0800728c */ /* 0x004fe4000bf85070 */
[----:B---3--:R-:W-:-:S05]  /*4160*/  UISETP.NE.U32.AND UP5, UPT, UR4, URZ, UPT ;  /* 0x000000ff0400728c */ /* 0x008fca000bfa5070 */
[----:B------:R-:W2:Y:S01]  /*4170*/  LDC R18, c[0x0][0xb20] ;  /* 0x0002c800ff127b82 */ /* 0x000ea20000000800 */
[----:B-1----:R-:W-:Y:S01]  /*4180*/  ISETP.NE.AND P1, PT, R0, 0x1, PT ;  /* 0x000000010000780c */ /* 0x002fe20003f25270 */
[----:B------:R-:W-:Y:S02]  /*4190*/  UISETP.NE.AND.EX UP4, UPT, UR9, URZ, UPT, UP4 ;  /* 0x000000ff0900728c */ /* 0x000fe4000bf85340 */
[----:B------:R-:W-:-:S04]  /*41a0*/  UISETP.NE.AND.EX UP5, UPT, UR5, URZ, UPT, UP5 ;  /* 0x000000ff0500728c */ /* 0x000fc8000bfa5350 */
[----:B-----5:R-:W1:Y:S08]  /*41b0*/  LDC.64 R32, c[0x0][0x348] ;  /* 0x0000d200ff207b82 */ /* 0x020e700000000a00 */
[----:B------:R-:W3:Y:S08]  /*41c0*/  LDC.64 R16, c[0x0][0xb10] ;  /* 0x0002c400ff107b82 */ /* 0x000ef00000000a00 */
[----:B------:R-:W1:Y:S08]  /*41d0*/  LDC.64 R6, c[0x0][0xb18] ;  /* 0x0002c600ff067b82 */ /* 0x000e700000000a00 */
[----:B------:R-:W1:Y:S08]  /*41e0*/  LDC.64 R4, c[0x0][0xb28] ;  /* 0x0002ca00ff047b82 */ /* 0x000e700000000a00 */
[----:B--2-4-:R-:W1:Y:S02]  /*41f0*/  LDC R22, c[0x0][0x374] ;  /* 0x0000dd00ff167b82 */ /* 0x014e640000000800 */
.L_x_93:
[----:B------:R-:W-:Y:S02]  /*4200*/  LEA R0, R27, UR7, 0x3 ;  /* 0x000000071b007c11 */ /* 0x000fe4000f8e18ff */
[----:B------:R-:W-:Y:S02]  /*4210*/  SHF.L.U32 R3, R25, 0x1f, RZ ;  /* 0x0000001f19037819 */ /* 0x000fe400000006ff */
[----:B------:R-:W-:Y:S02]  /*4220*/  LEA R28, R27, UR7, 0x4 ;  /* 0x000000071b1c7c11 */ /* 0x000fe4000f8e20ff */
[----:B--2---:R-:W2:Y:S02]  /*4230*/  SYNCS.PHASECHK.TRANS64.TRYWAIT P0, [R0+URZ+0x70], R3 ;  /* 0x00007003000075a7 */ /* 0x004ea400080011ff */
[----:B--2---:R-:W-:Y:S05]  /*4240*/  @!P0 BRA `(.L_x_85) ;  /* 0x0000003800988947 */ /* 0x004fea0003800000 */
.L_x_160:
[----:B------:R-:W-:Y:S01]  /*4250*/  ISETP.GE.AND P0, PT, R26, 0x1, PT ;  /* 0x000000011a00780c */ /* 0x000fe20003f06270 */
[----:B------:R-:W4:Y:S01]  /*4260*/  LDS.128 R28, [R28+0x100] ;  /* 0x000100001c1c7984 */ /* 0x000f220000000c00 */
[----:B--2---:R-:W-:Y:S01]  /*4270*/  VIADD R0, R0, 0x80 ;  /* 0x0000008000007836 */ /* 0x004fe20000000000 */
[----:B------:R-:W-:Y:S01]  /*4280*/  @!PT LDS RZ, [RZ] ;  /* 0x00000000fffff984 */ /* 0x000fe20000000800 */
[----:B------:R-:W-:Y:S01]  /*4290*/  @!PT LDS RZ, [RZ] ;  /* 0x00000000fffff984 */ /* 0x000fe20000000800 */
[----:B------:R-:W-:Y:S01]  /*42a0*/  @!PT LDS RZ, [RZ] ;  /* 0x00000000fffff984 */ /* 0x000fe20000000800 */
[----:B------:R-:W-:Y:S01]  /*42b0*/  @!PT LDS RZ, [RZ] ;  /* 0x00000000fffff984 */ /* 0x000fe20000000800 */
[----:B------:R2:W-:Y:S06]  /*42c0*/  MEMBAR.ALL.CTA ;  /* 0x0000000000007992 */ /* 0x0005ec0000008000 */
[----:B--2---:R-:W2:Y:S01]  /*42d0*/  FENCE.VIEW.ASYNC.S ;  /* 0x00000000000073c6 */ /* 0x004ea20000000000 */
[----:B------:R-:W-:Y:S04]  /*42e0*/  PRMT R0, RZ, 0x654, R0 ;  /* 0x00000654ff007816 */ /* 0x000fe80000000000 */
[----:B--2---:R2:W-:Y:S01]  /*42f0*/  SYNCS.ARRIVE.TRANS64.RED.A1T0 RZ, [R0+URZ], RZ ;  /* 0x000000ff00ff79a7 */ /* 0x0045e200081004ff */
[----:B----4-:R-:W-:Y:S11]  /*4300*/  LOP3.LUT P3, RZ, R30, 0x1, RZ, 0xc0, !PT ;  /* 0x000000011eff7812 */ /* 0x010ff6000786c0ff */
[----:B------:R-:W-:Y:S02]  /*4310*/  @!UPT UIADD3 URZ, UPT, UPT, URZ, URZ, URZ ;  /* 0x000000fffffff290 */ /* 0x000fe4000fffe0ff */
[----:B------:R-:W-:Y:S02]  /*4320*/  @P3 MOV R13, R28 ;  /* 0x0000001c000d3202 */ /* 0x000fe40000000f00 */
[----:B------:R-:W-:Y:S01]  /*4330*/  @P3 LOP3.LUT R8, R29, 0xffff, RZ, 0xc0, !PT ;  /* 0x0000ffff1d083812 */ /* 0x000fe200078ec0ff */
[----:B--2---:R-:W-:Y:S06]  /*4340*/  @!P0 BRA `(.L_x_86) ;  /* 0x0000000000a48947 */ /* 0x004fec0003800000 */
[----:B-1----:R-:W-:Y:S01]  /*4350*/  IMAD.HI.U32 R37, R22, R7, RZ ;  /* 0x0000000716257227 */ /* 0x002fe200078e00ff */
[----:B------:R-:W-:Y:S02]  /*4360*/  ISETP.NE.AND P0, PT, R6, 0x1, PT ;  /* 0x000000010600780c */ /* 0x000fe40003f05270 */
[----:B------:R-:W-:Y:S01]  /*4370*/  ISETP.NE.AND P2, PT, R26, 0x1, PT ;  /* 0x000000011a00780c */ /* 0x000fe20003f45270 */
[----:B---3--:R-:W-:Y:S01]  /*4380*/  IMAD.HI.U32 R36, R19, R16, RZ ;  /* 0x0000001013247227 */ /* 0x008fe200078e00ff */
[----:B------:R-:W-:Y:S02]  /*4390*/  SHF.R.U32.HI R37, RZ, R18, R37 ;  /* 0x00000012ff257219 */ /* 0x000fe40000011625 */
[----:B------:R-:W-:Y:S01]  /*43a0*/  ISETP.NE.AND P4, PT, R2, 0x1, PT ;  /* 0x000000010200780c */ /* 0x000fe20003f85270 */
[----:B------:R-:W-:Y:S01]  /*43b0*/  IMAD.HI.U32 R38, R13, R16, RZ ;  /* 0x000000100d267227 */ /* 0x000fe200078e00ff */
[----:B------:R-:W-:Y:S02]  /*43c0*/  SHF.R.U32.HI R36, RZ, R17, R36 ;  /* 0x00000011ff247219 */ /* 0x000fe40000011624 */
[----:B------:R-:W-:Y:S01]  /*43d0*/  SEL R3, R22, R37, !P0 ;  /* 0x0000002516037207 */ /* 0x000fe20004000000 */
[C---:B------:R-:W-:Y:S01]  /*43e0*/  IMAD.HI.U32 R37, R8.reuse, R7, RZ ;  /* 0x0000000708257227 */ /* 0x040fe200078e00ff */
[----:B------:R-:W-:Y:S02]  /*43f0*/  SEL R11, R19, R36, !P4 ;  /* 0x00000024130b7207 */ /* 0x000fe40006000000 */
[----:B------:R-:W-:Y:S01]  /*4400*/  SHF.R.U32.HI R38, RZ, R17, R38 ;  /* 0x00000011ff267219 */ /* 0x000fe20000011626 */
[----:B------:R-:W-:Y:S01]  /*4410*/  IMAD.HI.U32 R40, R3, R4, RZ ;  /* 0x0000000403287227 */ /* 0x000fe200078e00ff */
[----:B------:R-:W-:Y:S03]  /*4420*/  SHF.R.U32.HI R37, RZ, R18, R37 ;  /* 0x00000012ff257219 */ /* 0x000fe60000011625 */
[----:B------:R-:W-:Y:S01]  /*4430*/  IMAD.HI.U32 R36, R11, R4, RZ ;  /* 0x000000040b247227 */ /* 0x000fe200078e00ff */
[----:B------:R-:W-:Y:S02]  /*4440*/  @P2 SHF.R.U32.HI R3, RZ, R5, R40 ;  /* 0x00000005ff032219 */ /* 0x000fe40000011628 */
[----:B------:R-:W-:Y:S02]  /*4450*/  SEL R9, R8, R37, !P0 ;  /* 0x0000002508097207 */ /* 0x000fe40004000000 */
[----:B------:R-:W-:Y:S01]  /*4460*/  @P2 SHF.R.U32.HI R11, RZ, R5, R36 ;  /* 0x00000005ff0b2219 */ /* 0x000fe20000011624 */
[C---:B------:R-:W-:Y:S01]  /*4470*/  IMAD R10, R26.reuse, R3, RZ ;  /* 0x000000031a0a7224 */ /* 0x040fe200078e02ff */
[----:B------:R-:W-:Y:S01]  /*4480*/  SEL R3, R13, R38, !P4 ;  /* 0x000000260d037207 */ /* 0x000fe20006000000 */
[C---:B------:R-:W-:Y:S03]  /*4490*/  IMAD.HI.U32 R14, R9.reuse, R4, RZ ;  /* 0x00000004090e7227 */ /* 0x040fe600078e00ff */
[----:B------:R-:W-:Y:S01]  /*44a0*/  ISETP.GE.AND P0, PT, R9, R10, PT ;  /* 0x0000000a0900720c */ /* 0x000fe20003f06270 */
[C---:B------:R-:W-:Y:S01]  /*44b0*/  IMAD R12, R26.reuse, R11, RZ ;  /* 0x0000000b1a0c7224 */ /* 0x040fe200078e02ff */
[-C--:B------:R-:W-:Y:S04]  /*44c0*/  SHF.R.U32.HI R14, RZ, R5.reuse, R14 ;  /* 0x00000005ff0e7219 */ /* 0x080fe8000001160e */
[----:B------:R-:W-:Y:S02]  /*44d0*/  ISETP.GE.OR P0, PT, R3, R12, P0 ;  /* 0x0000000c0300720c */ /* 0x000fe40000706670 */
[----:B------:R-:W-:Y:S05]  /*44e0*/  SEL R15, R9, R14, !P2 ;  /* 0x0000000e090f7207 */ /* 0x000fea0005000000 */
[----:B------:R-:W-:Y:S04]  /*44f0*/  IMAD.MOV R14, RZ, RZ, -R15 ;  /* 0x000000ffff0e7224 */ /* 0x000fe800078e0a0f */
[----:B------:R-:W-:Y:S02]  /*4500*/  IMAD R14, R26, R14, R9 ;  /* 0x0000000e1a0e7224 */ /* 0x000fe400078e0209 */
[C---:B------:R-:W-:Y:S05]  /*4510*/  @!P0 IMAD.HI.U32 R10, R3.reuse, R4, RZ ;  /* 0x00000004030a8227 */ /* 0x040fea00078e00ff */
[----:B------:R-:W-:Y:S04]  /*4520*/  @!P0 SHF.R.U32.HI R10, RZ, R5, R10 ;  /* 0x00000005ff0a8219 */ /* 0x000fe8000001160a */
[----:B------:R-:W-:Y:S01]  /*4530*/  @!P0 SEL R0, R3, R10, !P2 ;  /* 0x0000000a03008207 */ /* 0x000fe20005000000 */
[----:B------:R-:W-:Y:S03]  /*4540*/  IMAD.MOV R10, RZ, RZ, -R3 ;  /* 0x000000ffff0a7224 */ /* 0x000fe600078e0a03 */
[----:B------:R-:W-:Y:S01]  /*4550*/  @!P0 IADD3 R15, PT, PT, R15, -R0, RZ ;  /* 0x800000000f0f8210 */ /* 0x000fe20007ffe0ff */
[----:B------:R-:W-:Y:S01]  /*4560*/  @!P0 IMAD R0, R11, R14, R0 ;  /* 0x0000000e0b008224 */ /* 0x000fe200078e0200 */
[----:B------:R-:W-:Y:S01]  /*4570*/  IADD3 R11, PT, PT, -R9, RZ, RZ ;  /* 0x000000ff090b7210 */ /* 0x000fe20007ffe1ff */
[----:B------:R-:W-:Y:S02]  /*4580*/  IMAD R13, R2, R10, R13 ;  /* 0x0000000a020d7224 */ /* 0x000fe400078e020d */
[----:B------:R-:W-:Y:S02]  /*4590*/  @!P0 IMAD R9, R15, R26, R3 ;  /* 0x0000001a0f098224 */ /* 0x000fe400078e0203 */
[----:B------:R-:W-:Y:S02]  /*45a0*/  @!P0 IMAD.MOV.U32 R3, RZ, RZ, R0 ;  /* 0x000000ffff038224 */ /* 0x000fe400078e0000 */
[----:B------:R-:W-:Y:S02]  /*45b0*/  IMAD R8, R6, R11, R8 ;  /* 0x0000000b06087224 */ /* 0x000fe400078e0208 */
[----:B------:R-:W-:Y:S02]  /*45c0*/  IMAD R13, R3, R2, R13 ;  /* 0x00000002030d7224 */ /* 0x000fe400078e020d */
[----:B------:R-:W-:Y:S02]  /*45d0*/  IMAD R8, R9, R6, R8 ;  /* 0x0000000609087224 */ /* 0x000fe400078e0208 */
.L_x_86:
[----:B------:R-:W-:Y:S05]  /*45e0*/  BRA.U UP1, `(.L_x_87) ;  /* 0x0000000101107547 */ /* 0x000fea000b800000 */
[----:B------:R-:W-:Y:S04]  /*45f0*/  MOV R0, UR6 ;  /* 0x0000000600007c02 */ /* 0x000fe80008000f00 */
[----:B------:R-:W-:Y:S04]  /*4600*/  SHF.L.U32 R3, R0, 0x1f, RZ ;  /* 0x0000001f00037819 */ /* 0x000fe800000006ff */
[----:B------:R-:W2:Y:S02]  /*4610*/  SYNCS.PHASECHK.TRANS64.TRYWAIT P0, [UR7+0x68], R3 ;  /* 0x00006803ff0075a7 */ /* 0x000ea40008001107 */
[----:B--2---:R-:W-:Y:S05]  /*4620*/  @!P0 BRA `(.L_x_88) ;  /* 0x0000003400b48947 */ /* 0x004fea0003800000 */
.L_x_87:
[----:B------:R-:W-:Y:S02]  /*4630*/  R2UR UR27, R21 ;  /* 0x00000000151b72ca */ /* 0x000fe400000e0000 */
[----:B------:R-:W-:Y:S02]  /*4640*/  R2UR UR26, R20 ;  /* 0x00000000141a72ca */ /* 0x000fe400000e0000 */
[----:B------:R-:W-:Y:S04]  /*4650*/  ISETP.NE.U32.AND P2, PT, RZ, UR4, PT ;  /* 0x00000004ff007c0c */ /* 0x000fe8000bf45070 */
[----:B------:R-:W-:Y:S05]  /*4660*/  ISETP.NE.AND.EX P2, PT, RZ, UR5, PT, P2 ;  /* 0x00000005ff007c0c */ /* 0x000fea000bf45320 */
[----:B------:R-:W-:Y:S02]  /*4670*/  USHF.L.U32 UR27, UR27, 0x6, URZ ;  /* 0x000000061b1b7899 */ /* 0x000fe400080006ff */
[----:B------:R-:W-:Y:S01]  /*4680*/  USHF.L.U32 UR26, UR26, 0x6, URZ ;  /* 0x000000061a1a7899 */ /* 0x000fe200080006ff */
[----:B------:R-:W-:Y:S11]  /*4690*/  BRA.U !UP5, `(.L_x_89) ;  /* 0x000000010d347547 */ /* 0x000ff6000b800000 */
[----:B------:R-:W-:Y:S01]  /*46a0*/  UPLOP3.LUT UP0, UPT, UPT, UPT, UP4, 0x80, 0x8 ;  /* 0x000000000008789c */ /* 0x000fe20003f0f040 */
[----:B--2---:R-:W-:Y:S02]  /*46b0*/  HFMA2 R0, -RZ, RZ, 0, 5.9604644775390625e-08 ;  /* 0x00000001ff007431 */ /* 0x004fe400000001ff */
[----:B------:R-:W-:Y:S03]  /*46c0*/  IMAD.MOV.U32 R59, RZ, RZ, 0x1 ;  /* 0x00000001ff3b7424 */ /* 0x000fe600078e00ff */
[----:B------:R-:W-:Y:S05]  /*46d0*/  PLOP3.LUT P0, PT, PT, PT, UP0, 0x80, 0x8 ;  /* 0x000000000008781c */ /* 0x000fea0003f0f008 */
[----:B------:R-:W2:Y:S01]  /*46e0*/  @UP0 LDCU.64 UR10, c[0x0][0x888] ;  /* 0x00011100ff0a07ac */ /* 0x000ea20008000a00 */
[----:B------:R-:W-:Y:S07]  /*46f0*/  @UP0 UIMAD UR8, UR36, UR4, URZ ;  /* 0x00000004240802a4 */ /* 0x000fee000f8e02ff */
[----:B------:R-:W-:Y:S01]  /*4700*/  @!P0 PRMT R59, R0, 0x7610, R59 ;  /* 0x00007610003b8816 */ /* 0x000fe2000000003b */
[----:B--2---:R-:W-:Y:S03]  /*4710*/  @UP0 UIMAD.WIDE UR10, UR8, 0x4, UR10 ;  /* 0x00000004080a08a5 */ /* 0x004fe6000f8e020a */
[----:B------:R-:W2:Y:S03]  /*4720*/  @!UP0 LDCU UR8, c[0x0][0x880] ;  /* 0x00011000ff0887ac */ /* 0x000ea60008000800 */
[----:B------:R-:W-:Y:S01]  /*4730*/  IMAD.U32 R10, RZ, RZ, UR10 ;  /* 0x0000000aff0a7e24 */ /* 0x000fe2000f8e00ff */
[----:B------:R-:W-:Y:S05]  /*4740*/  MOV R11, UR11 ;  /* 0x0000000b000b7c02 */ /* 0x000fea0008000f00 */
[----:B------:R4:W5:Y:S02]  /*4750*/  @P0 LDG.E R35, desc[UR46][R10.64] ;  /* 0x0000002e0a230981 */ /* 0x000964000c1e1900 */
[----:B--2-4-:R-:W-:Y:S07]  /*4760*/  @!P0 IMAD.U32 R35, RZ, RZ, UR8 ;  /* 0x00000008ff238e24 */ /* 0x014fee000f8e00ff */
.L_x_89:
[----:B-----5:R-:W-:Y:S01]  /*4770*/  @!P2 FSETP.EQ.AND P0, PT, R35, RZ, PT ;  /* 0x000000ff2300a20b */ /* 0x020fe20003f02000 */
[----:B------:R-:W-:Y:S01]  /*4780*/  @!UPT UIADD3 URZ, UPT, UPT, URZ, URZ, URZ ;  /* 0x000000fffffff290 */ /* 0x000fe2000fffe0ff */
[----:B------:R-:W-:Y:S11]  /*4790*/  @!P2 BRA `(.L_x_90) ;  /* 0x000000000014a947 */ /* 0x000ff60003800000 */
[----:B------:R-:W-:Y:S02]  /*47a0*/  LOP3.LUT P2, RZ, R59, 0xff, RZ, 0xc0, !PT ;  /* 0x000000ff3bff7812 */ /* 0x000fe4000784c0ff */
[----:B------:R-:W-:Y:S04]  /*47b0*/  PLOP3.LUT P0, PT, PT, PT, UP0, 0x80, 0x8 ;  /* 0x000000000008781c */ /* 0x000fe80003f0f008 */
[----:B------:R-:W-:Y:S07]  /*47c0*/  PLOP3.LUT P0, PT, P0, PT, PT, 0x8, 0x80 ;  /* 0x000000000080781c */ /* 0x000fee000070e170 */
[----:B------:R-:W-:Y:S11]  /*47d0*/  @P2 FSETP.EQ.AND P0, PT, R35, RZ, PT ;  /* 0x000000ff2300220b */ /* 0x000ff60003f02000 */
[----:B------:R-:W-:Y:S02]  /*47e0*/  @!UPT UIADD3 URZ, UPT, UPT, URZ, URZ, URZ ;  /* 0x000000fffffff290 */ /* 0x000fe4000fffe0ff */
.L_x_90:
[----:B------:R-:W-:Y:S01]  /*47f0*/  ULEA UR15, UR13, UR7, 0x3 ;  /* 0x000000070d0f7291 */ /* 0x000fe2000f8e18ff */
[----:B--2---:R-:W-:Y:S02]  /*4800*/  SHF.L.U32 R3, R34, 0x1f, RZ ;  /* 0x0000001f22037819 */ /* 0x004fe400000006ff */
[----:B------:R-:W-:Y:S04]  /*4810*/  ELECT P4, URZ, PT ;  /* 0x0000000000ff782f */ /* 0x000fe80003880000 */
[----:B------:R-:W-:Y:S02]  /*4820*/  PLOP3.LUT P4, PT, P0, P4, PT, 0xf2, 0x2f ;  /* 0x00000000002f781c */ /* 0x000fe40000789e72 */
[----:B------:R-:W2:Y:S11]  /*4830*/  SYNCS.PHASECHK.TRANS64.TRYWAIT P2, [UR15+0x48], R3 ;  /* 0x00004803ff0075a7 */ /* 0x000eb6000804110f */
[----:B-1----:R-:W-:Y:S05]  /*4840*/  @!P4 IADD3 R20, P0, PT, R32, 0x580, RZ ;  /* 0x000005802014c810 */ /* 0x002fea0007f1e0ff */
[----:B------:R-:W-:Y:S01]  /*4850*/  @!P4 IMAD.X R12, RZ, RZ, R33, P0 ;  /* 0x000000ffff0cc224 */ /* 0x000fe200000e0621 */
[----:B--2---:R-:W-:Y:S07]  /*4860*/  @!P2 BRA `(.L_x_91) ;  /* 0x00000034003ca947 */ /* 0x004fee0003800000 */
.L_x_163:
[----:B------:R-:W2:Y:S01]  /*4870*/  LDC.64 R14, c[0x0][0xb10] ;  /* 0x0002c400ff0e7b82 */ /* 0x000ea20000000a00 */
[----:B------:R-:W-:Y:S01]  /*4880*/  @!P4 R2UR UR8, R12 ;  /* 0x000000000c08c2ca */ /* 0x000fe200000e0000 */
[----:B------:R-:W-:Y:S01]  /*4890*/  VOTEU.ALL UP3, P4 ;  /* 0x0000000000ff7886 */ /* 0x000fe20002060000 */
[----:B------:R-:W-:Y:S01]  /*48a0*/  @!P4 R2UR UR9, R20 ;  /* 0x000000001409c2ca */ /* 0x000fe200000e0000 */
[----:B------:R-:W-:Y:S01]  /*48b0*/  UIADD3 UR25, UPT, UPT, UR15, 0x30, URZ ;  /* 0x000000300f197890 */ /* 0x000fe2000fffe0ff */
[----:B------:R-:W-:Y:S03]  /*48c0*/  @P3 SHF.R.U32.HI R24, RZ, 0x10, R29 ;  /* 0x00000010ff183819 */ /* 0x000fe6000001161d */
[----:B------:R-:W4:Y:S01]  /*48d0*/  LDC.64 R10, c[0x0][0xb18] ;  /* 0x0002c600ff0a7b82 */ /* 0x000f220000000a00 */
[----:B------:R-:W-:Y:S01]  /*48e0*/  UIADD3 UR14, UPT, UPT, UR13, 0x1, URZ ;  /* 0x000000010d0e7890 */ /* 0x000fe2000fffe0ff */
[----:B------:R-:W-:Y:S01]  /*48f0*/  VIADD R27, R27, 0x1 ;  /* 0x000000011b1b7836 */ /* 0x000fe20000000000 */
[----:B------:R-:W-:Y:S01]  /*4900*/  VOTEU.ALL UP2, P4 ;  /* 0x0000000000ff7886 */ /* 0x000fe20002040000 */
[----:B------:R-:W-:Y:S01]  /*4910*/  UMOV UR18, 0x0 ;  /* 0x0000000000127882 */ /* 0x000fe20000000000 */
[----:B------:R-:W-:Y:S03]  /*4920*/  UISETP.NE.AND UP6, UPT, UR14, 0x3, UPT ;  /* 0x000000030e00788c */ /* 0x000fe6000bfc5270 */
[----:B-1----:R-:W1:Y:S01]  /*4930*/  @!P1 LDC R0, c[0x0][0xb20] ;  /* 0x0002c800ff009b82 */ /* 0x002e620000000800 */
[----:B------:R-:W-:Y:S01]  /*4940*/  UMOV UR19, 0x10000000 ;  /* 0x1000000000137882 */ /* 0x000fe20000000000 */
[----:B------:R-:W-:Y:S01]  /*4950*/  IMAD.U32 R21, RZ, RZ, UR8 ;  /* 0x00000008ff157e24 */ /* 0x000fe2000f8e00ff */
[----:B------:R-:W-:Y:S05]  /*4960*/  @!UP3 ULEA UR8, UR13, UR7, 0xc ;  /* 0x000000070d08b291 */ /* 0x000fea000f8e60ff */
[----:B------:R-:W5:Y:S01]  /*4970*/  @!P1 LDC R3, c[0x0][0xb0c] ;  /* 0x0002c300ff039b82 */ /* 0x000f620000000800 */
[----:B------:R-:W-:Y:S01]  /*4980*/  IMAD.U32 R20, RZ, RZ, UR9 ;  /* 0x00000009ff147e24 */ /* 0x000fe2000f8e00ff */
[----:B------:R-:W-:Y:S01]  /*4990*/  UMOV UR28, UR36 ;  /* 0x00000024001c7c82 */ /* 0x000fe20008000000 */
[----:B------:R-:W-:Y:S01]  /*49a0*/  @!P4 R2UR UR21, R21 ;  /* 0x000000001515c2ca */ /* 0x000fe200000e0000 */
[----:B------:R-:W-:Y:S02]  /*49b0*/  @!UP3 UIADD3 UR24, UPT, UPT, UR8, 0x200, URZ ;  /* 0x000002000818b890 */ /* 0x000fe4000fffe0ff */
[----:B------:R-:W-:Y:S01]  /*49c0*/  @!P4 R2UR UR20, R20 ;  /* 0x000000001414c2ca */ /* 0x000fe200000e0000 */
[----:B------:R-:W-:Y:S01]  /*49d0*/  @!UP3 UIADD3 UR10, UPT, UPT, UR26, 0x20, URZ ;  /* 0x000000201a0ab890 */ /* 0x000fe2000fffe0ff */
[----:B------:R-:W-:Y:S01]  /*49e0*/  @!P4 IMAD.MOV.U32 R20, RZ, RZ, 0x1000 ;  /* 0x00001000ff14c424 */ /* 0x000fe200078e00ff */
[----:B------:R-:W-:Y:S02]  /*49f0*/  @!UP3 UIADD3 UR8, UPT, UPT, UR8, 0xa00, URZ ;  /* 0x00000a000808b890 */ /* 0x000fe4000fffe0ff */
[----:B------:R-:W-:Y:S01]  /*4a00*/  USEL UR9, URZ, 0x1, UP6 ;  /* 0x00000001ff097887 */ /* 0x000fe2000b000000 */
[----:B------:R-:W-:Y:S01]  /*4a10*/  VOTEU.ALL UP1, P4 ;  /* 0x0000000000ff7886 */ /* 0x000fe20002020000 */
[----:B------:R-:W-:Y:S01]  /*4a20*/  UMOV UR11, UR27 ;  /* 0x0000001b000b7c82 */ /* 0x000fe20008000000 */
[----:B------:R-:W-:Y:S01]  /*4a30*/  UMOV UR12, UR36 ;  /* 0x00000024000c7c82 */ /* 0x000fe20008000000 */
[----:B------:R-:W-:Y:S02]  /*4a40*/  UPRMT UR16, UR37, 0x654, UR25 ;  /* 0x0000065425107896 */ /* 0x000fe40008000019 */
[----:B------:R-:W-:Y:S01]  /*4a50*/  LOP3.LUT R34, R34, UR9, RZ, 0x3c, !PT ;  /* 0x0000000922227c12 */ /* 0x000fe2000f8e3cff */
[----:B------:R-:W-:Y:S01]  /*4a60*/  UMOV UR9, UR25 ;  /* 0x0000001900097c82 */ /* 0x000fe20008000000 */
[----:B------:R1:W-:Y:S01]  /*4a70*/  @!UP2 UTMALDG.3D [UR24], [UR20], desc[UR18] ;  /* 0x000012181400a5b4 */ /* 0x0003e20008011000 */
[----:B------:R-:W-:Y:S01]  /*4a80*/  USEL UR14, UR14, URZ, UP6 ;  /* 0x000000ff0e0e7287 */ /* 0x000fe2000b000000 */
[----:B------:R-:W-:Y:S03]  /*4a90*/  SHF.L.U32 R12, R34, 0x1f, RZ ;  /* 0x0000001f220c7819 */ /* 0x000fe600000006ff */
[----:B------:R-:W-:Y:S01]  /*4aa0*/  ULEA UR13, UR14, UR7, 0x3 ;  /* 0x000000070e0d7291 */ /* 0x000fe2000f8e18ff */
[----:B--2---:R-:W-:Y:S01]  /*4ab0*/  @!P1 IMAD.HI.U32 R14, R13, R14, RZ ;  /* 0x0000000e0d0e9227 */ /* 0x004fe200078e00ff */
[----:B----4-:R-:W-:Y:S01]  /*4ac0*/  @!P1 ISETP.NE.AND P0, PT, R10, 0x1, PT ;  /* 0x000000010a00980c */ /* 0x010fe20003f05270 */
[----:B------:R2:W-:Y:S01]  /*4ad0*/  @!UP1 UTMALDG.3D [UR8], [UR20], desc[UR18] ;  /* 0x00001208140095b4 */ /* 0x0005e20008011000 */
[----:B------:R2:W-:Y:S01]  /*4ae0*/  @!P4 SYNCS.ARRIVE.TRANS64.RED.A0TR RZ, [UR15+0x30], R20 ;  /* 0x00003014ffffc9a7 */ /* 0x0005e2000830040f */
[C---:B------:R-:W-:Y:S01]  /*4af0*/  @!P1 IMAD.HI.U32 R11, R8.reuse, R11, RZ ;  /* 0x0000000b080b9227 */ /* 0x040fe200078e00ff */
[----:B------:R-:W-:Y:S02]  /*4b00*/  @!P1 SHF.R.U32.HI R14, RZ, R15, R14 ;  /* 0x0000000fff0e9219 */ /* 0x000fe4000001160e */
[----:B-----5:R-:W-:Y:S02]  /*4b10*/  @!P1 ISETP.NE.AND P2, PT, R3, 0x1, PT ;  /* 0x000000010300980c */ /* 0x020fe40003f45270 */
[----:B-1----:R-:W-:Y:S02]  /*4b20*/  @!P1 SHF.R.U32.HI R9, RZ, R0, R11 ;  /* 0x00000000ff099219 */ /* 0x002fe4000001160b */
[----:B------:R-:W-:Y:S02]  /*4b30*/  @!P1 SEL R14, R13, R14, !P2 ;  /* 0x0000000e0d0e9207 */ /* 0x000fe40005000000 */
[----:B------:R-:W-:Y:S05]  /*4b40*/  @!P1 SEL R9, R8, R9, !P0 ;  /* 0x0000000908099207 */ /* 0x000fea0004000000 */
[----:B------:R-:W-:Y:S01]  /*4b50*/  @!P1 IMAD.IADD R0, R9, 0x1, -R14 ;  /* 0x0000000109009824 */ /* 0x000fe200078e0a0e */
[----:B------:R-:W-:Y:S01]  /*4b60*/  SYNCS.ARRIVE.TRANS64.RED.A1T0 RZ, [UR16], RZ ;  /* 0x000000ffffff79a7 */ /* 0x000fe20008100410 */
[----:B------:R-:W-:Y:S02]  /*4b70*/  @!P1 IMAD.IADD R9, R14, 0x1, -R9 ;  /* 0x000000010e099824 */ /* 0x000fe400078e0a09 */
[----:B------:R-:W-:Y:S02]  /*4b80*/  @!P1 IMAD R13, R0, R3, R13 ;  /* 0x00000003000d9224 */ /* 0x000fe400078e020d */
[----:B------:R-:W-:Y:S01]  /*4b90*/  @!P1 IMAD R8, R9, R10, R8 ;  /* 0x0000000a09089224 */ /* 0x000fe200078e0208 */
[----:B------:R-:W1:Y:S02]  /*4ba0*/  SYNCS.PHASECHK.TRANS64.TRYWAIT P5, [UR13+0x48], R12 ;  /* 0x0000480cff0075a7 */ /* 0x000e6400080a110d */
[----:B-12---:R-:W-:Y:S05]  /*4bb0*/  @!P5 BRA `(.L_x_92) ;  /* 0x000000300080d947 */ /* 0x006fea0003800000 */
.L_x_165:
[----:B------:R-:W-:Y:S01]  /*4bc0*/  UIADD3 UR17, UPT, UPT, UR13, 0x30, URZ ;  /* 0x000000300d117890 */ /* 0x000fe2000fffe0ff */
[----:B-1----:R-:W-:Y:S01]  /*4bd0*/  @!P4 IADD3 R3, P0, PT, R32, 0x580, RZ ;  /* 0x000005802003c810 */ /* 0x002fe20007f1e0ff */
[----:B------:R-:W-:Y:S01]  /*4be0*/  VOTEU.ALL UP2, P4 ;  /* 0x0000000000ff7886 */ /* 0x000fe20002040000 */
[----:B------:R-:W-:Y:S01]  /*4bf0*/  UMOV UR22, 0x0 ;  /* 0x0000000000167882 */ /* 0x000fe20000000000 */
[----:B------:R-:W-:Y:S01]  /*4c00*/  UPRMT UR15, UR37, 0x654, UR17 ;  /* 0x00000654250f7896 */ /* 0x000fe20008000011 */
[----:B------:R-:W-:Y:S01]  /*4c10*/  @!P4 R2UR UR9, R3 ;  /* 0x000000000309c2ca */ /* 0x000fe200000e0000 */
[----:B------:R-:W-:Y:S01]  /*4c20*/  @!P4 IMAD.X R0, RZ, RZ, R33, P0 ;  /* 0x000000ffff00c224 */ /* 0x000fe200000e0621 */
[----:B------:R-:W-:Y:S01]  /*4c30*/  UMOV UR23, 0x10000000 ;  /* 0x1000000000177882 */ /* 0x000fe20000000000 */
[----:B------:R-:W-:Y:S01]  /*4c40*/  UMOV UR19, UR27 ;  /* 0x0000001b00137c82 */ /* 0x000fe20008000000 */
[----:B------:R-:W-:Y:S01]  /*4c50*/  UMOV UR20, UR36 ;  /* 0x0000002400147c82 */ /* 0x000fe20008000000 */
[----:B------:R-:W-:Y:S01]  /*4c60*/  UMOV UR11, UR27 ;  /* 0x0000001b000b7c82 */ /* 0x000fe20008000000 */
[----:B------:R-:W-:Y:S01]  /*4c70*/  @!P4 R2UR UR8, R0 ;  /* 0x000000000008c2ca */ /* 0x000fe200000e0000 */
[----:B------:R-:W-:Y:S01]  /*4c80*/  UMOV UR12, UR36 ;  /* 0x00000024000c7c82 */ /* 0x000fe20008000000 */
[----:B------:R-:W-:Y:S01]  /*4c90*/  VOTEU.ALL UP1, P4 ;  /* 0x0000000000ff7886 */ /* 0x000fe20002020000 */
[----:B------:R-:W-:Y:S01]  /*4ca0*/  @P3 R2UR UR36, R24 ;  /* 0x00000000182432ca */ /* 0x000fe200000e0000 */
[----:B------:R-:W-:Y:S01]  /*4cb0*/  IMAD.IADD R20, R8, 0x1, R58 ;  /* 0x0000000108147824 */ /* 0x000fe200078e023a */
[----:B------:R-:W-:Y:S01]  /*4cc0*/  ISETP.NE.AND P0, PT, R27, 0x2, PT ;  /* 0x000000021b00780c */ /* 0x000fe20003f05270 */
[----:B------:R-:W-:Y:S01]  /*4cd0*/  IMAD.IADD R21, R13, 0x1, R60 ;  /* 0x000000010d157824 */ /* 0x000fe200078e023c */
[----:B------:R-:W-:Y:S01]  /*4ce0*/  @!UP1 UIADD3 UR18, UPT, UPT, UR26, 0x10, URZ ;  /* 0x000000101a129890 */ /* 0x000fe2000fffe0ff */
[----:B------:R-:W-:Y:S01]  /*4cf0*/  IMAD.U32 R10, RZ, RZ, UR9 ;  /* 0x00000009ff0a7e24 */ /* 0x000fe2000f8e00ff */
[----:B------:R-:W-:Y:S01]  /*4d00*/  @!UP1 UIADD3 UR10, UPT, UPT, UR26, 0x30, URZ ;  /* 0x000000301a0a9890 */ /* 0x000fe2000fffe0ff */
[----:B------:R-:W-:Y:S01]  /*4d10*/  SEL R0, RZ, 0x1, P0 ;  /* 0x00000001ff007807 */ /* 0x000fe20000000000 */
[----:B------:R-:W-:Y:S01]  /*4d20*/  UMOV UR9, UR17 ;  /* 0x0000001100097c82 */ /* 0x000fe20008000000 */
[----:B------:R-:W-:Y:S01]  /*4d30*/  SEL R27, R27, RZ, P0 ;  /* 0x000000ff1b1b7207 */ /* 0x000fe20000000000 */
[----:B------:R-:W-:Y:S01]  /*4d40*/  IMAD.U32 R11, RZ, RZ, UR8 ;  /* 0x00000008ff0b7e24 */ /* 0x000fe2000f8e00ff */
[----:B------:R-:W-:Y:S01]  /*4d50*/  @!P4 R2UR UR24, R10 ;  /* 0x000000000a18c2ca */ /* 0x000fe200000e0000 */
[----:B------:R-:W-:Y:S01]  /*4d60*/  @!UP1 ULEA UR8, UR14, UR7, 0xc ;  /* 0x000000070e089291 */ /* 0x000fe2000f8e60ff */
[----:B------:R-:W-:Y:S02]  /*4d70*/  LOP3.LUT R25, R25, R0, RZ, 0x3c, !PT ;  /* 0x0000000019197212 */ /* 0x000fe400078e3cff */
[----:B------:R-:W-:Y:S01]  /*4d80*/  @!P4 R2UR UR25, R11 ;  /* 0x000000000b19c2ca */ /* 0x000fe200000e0000 */
[----:B------:R-:W-:Y:S02]  /*4d90*/  @!UP1 UIADD3 UR16, UPT, UPT, UR8, 0x200, URZ ;  /* 0x0000020008109890 */ /* 0x000fe4000fffe0ff */
[----:B------:R-:W-:Y:S01]  /*4da0*/  @!UP1 UIADD3 UR8, UPT, UPT, UR8, 0xa00, URZ ;  /* 0x00000a0008089890 */ /* 0x000fe2000fffe0ff */
[----:B------:R-:W-:Y:S09]  /*4db0*/  VOTEU.ALL UP1, P4 ;  /* 0x0000000000ff7886 */ /* 0x000ff20002020000 */
[----:B------:R2:W-:Y:S01]  /*4dc0*/  @!UP2 UTMALDG.3D [UR16], [UR24], desc[UR22] ;  /* 0x000016101800a5b4 */ /* 0x0005e20008011000 */
[----:B------:R2:W-:Y:S01]  /*4dd0*/  @!UP1 UTMALDG.3D [UR8], [UR24], desc[UR22] ;  /* 0x00001608180095b4 */ /* 0x0005e20008011000 */
[----:B------:R2:W-:Y:S01]  /*4de0*/  @!P4 SYNCS.ARRIVE.TRANS64.RED.A0TR RZ, [UR13+0x30], R23 ;  /* 0x00003017ffffc9a7 */ /* 0x0005e2000830040d */
[----:B------:R-:W-:Y:S04]  /*4df0*/  UIADD3 UR13, UPT, UPT, UR14, 0x1, URZ ;  /* 0x000000010e0d7890 */ /* 0x000fe8000fffe0ff */
[----:B------:R-:W-:Y:S04]  /*4e00*/  UISETP.NE.AND UP1, UPT, UR13, 0x3, UPT ;  /* 0x000000030d00788c */ /* 0x000fe8000bf25270 */
[----:B------:R-:W-:Y:S02]  /*4e10*/  USEL UR14, URZ, 0x1, UP1 ;  /* 0x00000001ff0e7887 */ /* 0x000fe40008800000 */
[----:B------:R-:W-:Y:S02]  /*4e20*/  USEL UR13, UR13, URZ, UP1 ;  /* 0x000000ff0d0d7287 */ /* 0x000fe40008800000 */
[----:B------:R-:W-:Y:S02]  /*4e30*/  UPLOP3.LUT UP1, UPT, UPT, UPT, UPT, 0x80, 0x8 ;  /* 0x000000000008789c */ /* 0x000fe40003f2f070 */
[----:B------:R-:W-:Y:S01]  /*4e40*/  LOP3.LUT R34, R34, UR14, RZ, 0x3c, !PT ;  /* 0x0000000e22227c12 */ /* 0x000fe2000f8e3cff */
[----:B------:R-:W-:Y:S01]  /*4e50*/  SYNCS.ARRIVE.TRANS64.RED.A1T0 RZ, [UR15], RZ ;  /* 0x000000ffffff79a7 */ /* 0x000fe2000810040f */
[----:B------:R-:W-:Y:S07]  /*4e60*/  @P3 BRA `(.L_x_93) ;  /* 0xfffffff000e43947 */ /* 0x000fee000383ffff */
[----:B------:R-:W-:Y:S01]  /*4e70*/  UIADD3 UR7, UPT, UPT, UR7, 0x48, URZ ;  /* 0x0000004807077890 */ /* 0x000fe2000fffe0ff */
[----:B------:R-:W-:-:S03]  /*4e80*/  SHF.L.U32 R3, R34, 0x1f, RZ ;  /* 0x0000001f22037819 */ /* 0x000fc600000006ff */
[----:B------:R-:W-:-:S09]  /*4e90*/  ULEA UR4, UR13, UR7, 0x3 ;  /* 0x000000070d047291 */ /* 0x000fd2000f8e18ff */
[----:B------:R-:W1:Y:S02]  /*4ea0*/  SYNCS.PHASECHK.TRANS64.TRYWAIT P0, [UR4], R3 ;  /* 0x00000003ff0075a7 */ /* 0x000e640008001104 */
[----:B-1----:R-:W-:Y:S05]  /*4eb0*/  @!P0 BRA `(.L_x_94) ;  /* 0x0000002c00d88947 */ /* 0x002fea0003800000 */
.L_x_167:
        /* <DEDUP_REMOVED lines=9> */
.L_x_169:
[----:B------:R-:W-:-:S04]  /*4f50*/  UIADD3 UR5, UPT, UPT, UR5, 0x1, URZ ;  /* 0x0000000105057890 */ /* 0x000fc8000fffe0ff */
[----:B------:R-:W-:-:S04]  /*4f60*/  UISETP.NE.AND UP0, UPT, UR5, 0x3, UPT ;  /* 0x000000030500788c */ /* 0x000fc8000bf05270 */
[----:B------:R-:W-:Y:S02]  /*4f70*/  USEL UR4, URZ, 0x1, UP0 ;  /* 0x00000001ff047887 */ /* 0x000fe40008000000 */
[----:B------:R-:W-:-:S04]  /*4f80*/  USEL UR5, UR5, URZ, UP0 ;  /* 0x000000ff05057287 */ /* 0x000fc80008000000 */
[----:B------:R-:W-:Y:S01]  /*4f90*/  ULEA UR5, UR5, UR7, 0x3 ;  /* 0x0000000705057291 */ /* 0x000fe2000f8e18ff */
[----:B-1----:R-:W-:-:S04]  /*4fa0*/  LOP3.LUT R3, R34, UR4, RZ, 0x3c, !PT ;  /* 0x0000000422037c12 */ /* 0x002fc8000f8e3cff */
[----:B------:R-:W-:Y:S01]  /*4fb0*/  SHF.L.U32 R3, R3, 0x1f, RZ ;  /* 0x0000001f03037819 */ /* 0x000fe200000006ff */
[----:B------:R-:W-:-:S07]  /*4fc0*/  IMAD.U32 R0, RZ, RZ, UR5 ;  /* 0x00000005ff007e24 */ /* 0x000fce000f8e00ff */
.L_x_96:
[----:B-1----:R1:W4:Y:S02]  /*4fd0*/  SYNCS.PHASECHK.TRANS64.TRYWAIT P0, [R0+URZ], R3 ;  /* 0x00000003000075a7 */ /* 0x00232400080011ff */
[----:B----4-:R-:W-:Y:S05]  /*4fe0*/  @!P0 NANOSLEEP.SYNCS 0x989680 ;  /* 0x009896800000895d */ /* 0x010fea0003900000 */
[----:B------:R-:W4:Y:S02]  /*4ff0*/  @!P0 SYNCS.PHASECHK.TRANS64 P0, [R0+URZ], R3 ;  /* 0x00000003000085a7 */ /* 0x000f2400080010ff */
[----:B--2-4-:R-:W-:Y:S05]  /*5000*/  @P0 EXIT ;  /* 0x000000000000094d */ /* 0x014fea0003800000 */
[----:B------:R-:W-:Y:S05]  /*5010*/  BRA `(.L_x_96) ;  /* 0xfffffffc00ec7947 */ /* 0x000fea000383ffff */
.L_x_84:
[----:B------:R-:W-:-:S06]  /*5020*/  UISETP.GE.AND UP1, UPT, UR10, 0x4, UPT ;  /* 0x000000040a00788c */ /* 0x000fcc000bf26270 */
[----:B------:R-:W-:-:S13]  /*5030*/  PLOP3.LUT P0, PT, PT, PT, UP1, 0x80, 0x8 ;  /* 0x000000000008781c */ /* 0x000fda0003f0f018 */
[----:B------:R-:W-:Y:S05]  /*5040*/  @!P0 EXIT ;  /* 0x000000000000894d */ /* 0x000fea0003800000 */
[----:B------:R-:W-:Y:S01]  /*5050*/  BAR.SYNC.DEFER_BLOCKING 0x6, 0xa0 ;  /* 0x0182800000007b1d */ /* 0x000fe20000010000 */
[----:B------:R-:W-:Y:S01]  /*5060*/  IMAD.SHL.U32 R4, R70, 0x200000, RZ ;  /* 0x0020000046047824 */ /* 0x000fe200078e00ff */
[----:B------:R-:W-:Y:S01]  /*5070*/  CS2R R72, SRZ ;  /* 0x0000000000487805 */ /* 0x000fe2000001ff00 */
[C---:B------:R-:W-:Y:S02]  /*5080*/  IMAD.SHL.U32 R69, R74.reuse, 0x10, RZ ;  /* 0x000000104a457824 */ /* 0x040fe400078e00ff */
[----:B------:R-:W-:Y:S01]  /*5090*/  IMAD.U32 R33, R74, 0x10000, RZ ;  /* 0x000100004a217824 */ /* 0x000fe200078e00ff */
[----:B------:R-:W-:Y:S02]  /*50a0*/  UMOV UR48, 0x400 ;  /* 0x0000040000307882 */ /* 0x000fe40000000000 */
[----:B------:R-:W1:Y:S01]  /*50b0*/  LDC R63, c[0x0][0x370] ;  /* 0x0000dc00ff3f7b82 */ /* 0x000e620000000800 */
[----:B------:R-:W-:Y:S01]  /*50c0*/  ULEA UR48, UR37, UR48, 0x18 ;  /* 0x0000003025307291 */ /* 0x000fe2000f8ec0ff */
[----:B------:R-:W-:Y:S01]  /*50d0*/  LOP3.LUT R4, R4, 0x200000, RZ, 0xc0, !PT ;  /* 0x0020000004047812 */ /* 0x000fe200078ec0ff */
[----:B------:R-:W-:Y:S01]  /*50e0*/  IMAD.SHL.U32 R68, R74, 0x2, RZ ;  /* 0x000000024a447824 */ /* 0x000fe200078e00ff */
[C---:B------:R-:W-:Y:S01]  /*50f0*/  LOP3.LUT R5, R69.reuse, 0x40, RZ, 0xc0, !PT ;  /* 0x0000004045057812 */ /* 0x040fe200078ec0ff */
[----:B------:R-:W-:Y:S01]  /*5100*/  IMAD.SHL.U32 R3, R70, 0x200, RZ ;  /* 0x0000020046037824 */ /* 0x000fe200078e00ff */
[----:B------:R-:W-:Y:S01]  /*5110*/  LOP3.LUT R2, R69, 0x5b0, RZ, 0xc0, !PT ;  /* 0x000005b045027812 */ /* 0x000fe200078ec0ff */
[----:B------:R-:W-:Y:S01]  /*5120*/  IMAD.MOV.U32 R30, RZ, RZ, RZ ;  /* 0x000000ffff1e7224 */ /* 0x000fe200078e00ff */
[----:B------:R-:W2:Y:S01]  /*5130*/  LDC R28, c[0x0][0xb0c] ;  /* 0x0002c300ff1c7b82 */ /* 0x000ea20000000800 */
[----:B------:R-:W-:Y:S01]  /*5140*/  LOP3.LUT R33, R4, 0x400000, R33, 0xf8, !PT ;  /* 0x0040000004217812 */ /* 0x000fe200078ef821 */
[----:B------:R-:W-:Y:S01]  /*5150*/  IMAD.MOV.U32 R78, RZ, RZ, RZ ;  /* 0x000000ffff4e7224 */ /* 0x000fe200078e00ff */
[----:B------:R-:W-:Y:S01]  /*5160*/  LOP3.LUT R68, R5, 0x8, R68, 0xf8, !PT ;  /* 0x0000000805447812 */ /* 0x000fe200078ef844 */
[----:B------:R-:W3:Y:S01]  /*5170*/  LDCU.64 UR54, c[0x0][0x348] ;  /* 0x00006900ff3677ac */ /* 0x000ee20008000a00 */
[----:B------:R-:W-:-:S02]  /*5180*/  LOP3.LUT R3, R2, 0x200, R3, 0xf8, !PT ;  /* 0x0000020002037812 */ /* 0x000fc400078ef803 */
[----:B------:R-:W-:Y:S01]  /*5190*/  LOP3.LUT P0, RZ, R69, 0x40, RZ, 0xc0, !PT ;  /* 0x0000004045ff7812 */ /* 0x000fe2000780c0ff */
[----:B------:R-:W4:Y:S01]  /*51a0*/  LDC R61, c[0x0][0xb20] ;  /* 0x0002c800ff3d7b82 */ /* 0x000f220000000800 */
[----:B------:R-:W3:Y:S01]  /*51b0*/  LDS R0, [UR48+0x120] ;  /* 0x00012030ff007984 */ /* 0x000ee20008000800 */
[----:B------:R-:W-:Y:S01]  /*51c0*/  LOP3.LUT R68, R3, R68, RZ, 0xfc, !PT ;  /* 0x0000004403447212 */ /* 0x000fe200078efcff */
[----:B------:R-:W1:Y:S01]  /*51d0*/  LDCU.64 UR38, c[0x0][0x888] ;  /* 0x00011100ff2677ac */ /* 0x000e620008000a00 */
[----:B------:R-:W-:Y:S01]  /*51e0*/  LOP3.LUT R74, R74, 0x60, RZ, 0xc0, !PT ;  /* 0x000000604a4a7812 */ /* 0x000fe200078ec0ff */
[----:B------:R-:W1:Y:S03]  /*51f0*/  LDCU.64 UR44, c[0x0][0x890] ;  /* 0x00011200ff2c77ac */ /* 0x000e660008000a00 */
[----:B------:R-:W1:Y:S01]  /*5200*/  LDC R27, c[0x0][0xb30] ;  /* 0x0002cc00ff1b7b82 */ /* 0x000e620000000800 */
[----:B------:R-:W-:Y:S01]  /*5210*/  UMOV UR51, 0x1 ;  /* 0x0000000100337882 */ /* 0x000fe20000000000 */
[----:B------:R-:W-:Y:S01]  /*5220*/  UIADD3 UR52, UPT, UPT, UR48, 0x200, URZ ;  /* 0x0000020030347890 */ /* 0x000fe2000fffe0ff */
[----:B------:R-:W-:Y:S01]  /*5230*/  UMOV UR56, URZ ;  /* 0x000000ff00387c82 */ /* 0x000fe20008000000 */
[----:B------:R-:W-:-:S04]  /*5240*/  UMOV UR50, URZ ;  /* 0x000000ff00327c82 */ /* 0x000fc80008000000 */
[----:B------:R-:W1:Y:S01]  /*5250*/  LDC.64 R56, c[0x0][0xb10] ;  /* 0x0002c400ff387b82 */ /* 0x000e620000000a00 */
[----:B------:R-:W-:-:S07]  /*5260*/  UMOV UR49, URZ ;  /* 0x000000ff00317c82 */ /* 0x000fce0008000000 */
[----:B------:R-:W1:Y:S08]  /*5270*/  LDC.64 R24, c[0x0][0xb18] ;  /* 0x0002c600ff187b82 */ /* 0x000e700000000a00 */
[----:B------:R-:W1:Y:S08]  /*5280*/  LDC.64 R22, c[0x0][0xb28] ;  /* 0x0002ca00ff167b82 */ /* 0x000e700000000a00 */
[----:B------:R-:W1:Y:S01]  /*5290*/  LDC.64 R54, c[0x0][0x8b0] ;  /* 0x00022c00ff367b82 */ /* 0x000e620000000a00 */
[----:B---3--:R-:W-:Y:S01]  /*52a0*/  IMAD.IADD R33, R0, 0x1, R33 ;  /* 0x0000000100217824 */ /* 0x008fe200078e0221 */
[----:B------:R-:W-:-:S06]  /*52b0*/  P2R R0, PR, RZ, 0x1 ;  /* 0x00000001ff007803 */ /* 0x000fcc0000000000 */
[----:B------:R-:W3:Y:S08]  /*52c0*/  LDC.64 R52, c[0x0][0x8a8] ;  /* 0x00022a00ff347b82 */ /* 0x000ef00000000a00 */
[----:B--2-4-:R-:W1:Y:S02]  /*52d0*/  LDC R62, c[0x0][0x374] ;  /* 0x0000dd00ff3e7b82 */ /* 0x014e640000000800 */
.L_x_127:
[----:B------:R-:W-:Y:S02]  /*52e0*/  LEA R0, R78, UR48, 0x3 ;  /* 0x000000304e007c11 */ /* 0x000fe4000f8e18ff */
[----:B------:R-:W-:Y:S02]  /*52f0*/  SHF.L.U32 R3, R72, 0x1f, RZ ;  /* 0x0000001f48037819 */ /* 0x000fe400000006ff */
[----:B------:R-:W-:Y:S02]  /*5300*/  LEA R16, R78, UR48, 0x4 ;  /* 0x000000304e107c11 */ /* 0x000fe4000f8e20ff */
[----:B------:R-:W2:Y:S02]  /*5310*/  SYNCS.PHASECHK.TRANS64.TRYWAIT P0, [R0+URZ+0x70], R3 ;  /* 0x00007003000075a7 */ /* 0x000ea400080011ff */
[----:B-12---:R-:W-:Y:S05]  /*5320*/  @!P0 BRA `(.L_x_97) ;  /* 0x0000002800ec8947 */ /* 0x006fea0003800000 */
.L_x_170:
[----:B------:R-:W4:Y:S01]  /*5330*/  LDC.64 R12, c[0x0][0xb10] ;  /* 0x0002c400ff0c7b82 */ /* 0x000f220000000a00 */
[----:B------:R-:W3:Y:S01]  /*5340*/  LDS.128 R16, [R16+0x100] ;  /* 0x0001000010107984 */ /* 0x000ee20000000c00 */
[----:B-1----:R-:W-:Y:S01]  /*5350*/  ISETP.NE.AND P1, PT, R27, 0x1, PT ;  /* 0x000000011b00780c */ /* 0x002fe20003f25270 */
[----:B--2---:R-:W-:Y:S01]  /*5360*/  VIADD R0, R0, 0x80 ;  /* 0x0000008000007836 */ /* 0x004fe20000000000 */
[----:B------:R-:W-:Y:S04]  /*5370*/  ISETP.GE.AND P0, PT, R26, 0x1, PT ;  /* 0x000000011a00780c */ /* 0x000fe80003f06270 */
[----:B------:R-:W1:Y:S01]  /*5380*/  LDC.64 R10, c[0x0][0xb18] ;  /* 0x0002c600ff0a7b82 */ /* 0x000e620000000a00 */
[----:B------:R-:W-:Y:S01]  /*5390*/  PRMT R0, RZ, 0x654, R0 ;  /* 0x00000654ff007816 */ /* 0x000fe20000000000 */
[----:B------:R-:W-:Y:S01]  /*53a0*/  @!PT LDS RZ, [RZ] ;  /* 0x00000000fffff984 */ /* 0x000fe20000000800 */
[----:B------:R-:W-:Y:S01]  /*53b0*/  @!PT LDS RZ, [RZ] ;  /* 0x00000000fffff984 */ /* 0x000fe20000000800 */
[----:B------:R-:W-:Y:S01]  /*53c0*/  @!PT LDS RZ, [RZ] ;  /* 0x00000000fffff984 */ /* 0x000fe20000000800 */
[----:B------:R-:W-:Y:S01]  /*53d0*/  @!PT LDS RZ, [RZ] ;  /* 0x00000000fffff984 */ /* 0x000fe20000000800 */
[----:B------:R2:W-:Y:S06]  /*53e0*/  MEMBAR.ALL.CTA ;  /* 0x0000000000007992 */ /* 0x0005ec0000008000 */
[----:B--2---:R-:W2:Y:S01]  /*53f0*/  FENCE.VIEW.ASYNC.S ;  /* 0x00000000000073c6 */ /* 0x004ea20000000000 */
[----:B------:R-:W1:Y:S08]  /*5400*/  @!P1 LDC R14, c[0x0][0xb20] ;  /* 0x0002c800ff0e9b82 */ /* 0x000e700000000800 */
[----:B------:R-:W1:Y:S01]  /*5410*/  @!P1 LDC R9, c[0x0][0xb0c] ;  /* 0x0002c300ff099b82 */ /* 0x000e620000000800 */
[----:B--2---:R2:W-:Y:S01]  /*5420*/  SYNCS.ARRIVE.TRANS64.RED.A1T0 RZ, [R0+URZ], RZ ;  /* 0x000000ff00ff79a7 */ /* 0x0045e200081004ff */
[----:B---3--:R-:W-:Y:S04]  /*5430*/  LOP3.LUT P4, RZ, R18, 0x1, RZ, 0xc0, !PT ;  /* 0x0000000112ff7812 */ /* 0x008fe8000788c0ff */
[----:B------:R-:W-:Y:S09]  /*5440*/  P2R R75, PR, RZ, 0x10 ;  /* 0x00000010ff4b7803 */ /* 0x000ff20000000000 */
[----:B------:R-:W-:Y:S02]  /*5450*/  @P4 MOV R31, R16 ;  /* 0x00000010001f4202 */ /* 0x000fe40000000f00 */
[----:B------:R-:W-:Y:S01]  /*5460*/  @P4 LOP3.LUT R29, R17, 0xffff, RZ, 0xc0, !PT ;  /* 0x0000ffff111d4812 */ /* 0x000fe200078ec0ff */
[----:B--2-4-:R-:W-:Y:S06]  /*5470*/  @!P0 BRA `(.L_x_98) ;  /* 0x0000000000a48947 */ /* 0x014fec0003800000 */
[----:B------:R-:W-:Y:S01]  /*5480*/  IMAD.HI.U32 R36, R62, R25, RZ ;  /* 0x000000193e247227 */ /* 0x000fe200078e00ff */
[----:B------:R-:W-:Y:S02]  /*5490*/  ISETP.NE.AND P0, PT, R24, 0x1, PT ;  /* 0x000000011800780c */ /* 0x000fe40003f05270 */
[----:B------:R-:W-:Y:S01]  /*54a0*/  ISETP.NE.AND P2, PT, R26, 0x1, PT ;  /* 0x000000011a00780c */ /* 0x000fe20003f45270 */
[-C--:B------:R-:W-:Y:S01]  /*54b0*/  IMAD.HI.U32 R34, R63, R56.reuse, RZ ;  /* 0x000000383f227227 */ /* 0x080fe200078e00ff */
[----:B------:R-:W-:Y:S02]  /*54c0*/  SHF.R.U32.HI R37, RZ, R61, R36 ;  /* 0x0000003dff257219 */ /* 0x000fe40000011624 */
[----:B------:R-:W-:Y:S01]  /*54d0*/  ISETP.NE.AND P3, PT, R28, 0x1, PT ;  /* 0x000000011c00780c */ /* 0x000fe20003f65270 */
[----:B------:R-:W-:Y:S01]  /*54e0*/  IMAD.HI.U32 R40, R29, R25, RZ ;  /* 0x000000191d287227 */ /* 0x000fe200078e00ff */
[----:B------:R-:W-:Y:S02]  /*54f0*/  SHF.R.U32.HI R34, RZ, R57, R34 ;  /* 0x00000039ff227219 */ /* 0x000fe40000011622 */
[----:B------:R-:W-:Y:S01]  /*5500*/  SEL R3, R62, R37, !P0 ;  /* 0x000000253e037207 */ /* 0x000fe20004000000 */
[----:B------:R-:W-:Y:S01]  /*5510*/  IMAD.HI.U32 R38, R31, R56, RZ ;  /* 0x000000381f267227 */ /* 0x000fe200078e00ff */
[----:B------:R-:W-:Y:S03]  /*5520*/  SEL R7, R63, R34, !P3 ;  /* 0x000000223f077207 */ /* 0x000fe60005800000 */
[-C--:B------:R-:W-:Y:S01]  /*5530*/  IMAD.HI.U32 R34, R3, R22.reuse, RZ ;  /* 0x0000001603227227 */ /* 0x080fe200078e00ff */
[----:B------:R-:W-:Y:S03]  /*5540*/  SHF.R.U32.HI R38, RZ, R57, R38 ;  /* 0x00000039ff267219 */ /* 0x000fe60000011626 */
[----:B------:R-:W-:Y:S01]  /*5550*/  IMAD.HI.U32 R36, R7, R22, RZ ;  /* 0x0000001607247227 */ /* 0x000fe200078e00ff */
[----:B------:R-:W-:Y:S02]  /*5560*/  @P2 SHF.R.U32.HI R3, RZ, R23, R34 ;  /* 0x00000017ff032219 */ /* 0x000fe40000011622 */
[----:B------:R-:W-:Y:S02]  /*5570*/  SHF.R.U32.HI R34, RZ, R61, R40 ;  /* 0x0000003dff227219 */ /* 0x000fe40000011628 */
[----:B------:R-:W-:Y:S01]  /*5580*/  @P2 SHF.R.U32.HI R7, RZ, R23, R36 ;  /* 0x00000017ff072219 */ /* 0x000fe20000011624 */
[C---:B------:R-:W-:Y:S01]  /*5590*/  IMAD R2, R26.reuse, R3, RZ ;  /* 0x000000031a027224 */ /* 0x040fe200078e02ff */
[----:B------:R-:W-:Y:S02]  /*55a0*/  SEL R5, R29, R34, !P0 ;  /* 0x000000221d057207 */ /* 0x000fe40004000000 */
[----:B------:R-:W-:Y:S01]  /*55b0*/  SEL R3, R31, R38, !P3 ;  /* 0x000000261f037207 */ /* 0x000fe20005800000 */
[----:B------:R-:W-:Y:S01]  /*55c0*/  IMAD R4, R26, R7, RZ ;  /* 0x000000071a047224 */ /* 0x000fe200078e02ff */
[C---:B------:R-:W-:Y:S01]  /*55d0*/  ISETP.GE.AND P0, PT, R5.reuse, R2, PT ;  /* 0x000000020500720c */ /* 0x040fe20003f06270 */
[----:B------:R-:W-:Y:S03]  /*55e0*/  IMAD.HI.U32 R6, R5, R22, RZ ;  /* 0x0000001605067227 */ /* 0x000fe600078e00ff */
[----:B------:R-:W-:Y:S01]  /*55f0*/  ISETP.GE.OR P0, PT, R3, R4, P0 ;  /* 0x000000040300720c */ /* 0x000fe20000706670 */
[----:B------:R-:W-:Y:S01]  /*5600*/  IMAD.MOV R4, RZ, RZ, -R3 ;  /* 0x000000ffff047224 */ /* 0x000fe200078e0a03 */
[-C--:B------:R-:W-:Y:S03]  /*5610*/  SHF.R.U32.HI R6, RZ, R23.reuse, R6 ;  /* 0x00000017ff067219 */ /* 0x080fe60000011606 */
[----:B------:R-:W-:Y:S01]  /*5620*/  IMAD R31, R28, R4, R31 ;  /* 0x000000041c1f7224 */ /* 0x000fe200078e021f */
[----:B------:R-:W-:Y:S05]  /*5630*/  SEL R15, R5, R6, !P2 ;  /* 0x00000006050f7207 */ /* 0x000fea0005000000 */
[----:B------:R-:W-:Y:S02]  /*5640*/  IMAD.MOV R6, RZ, RZ, -R15 ;  /* 0x000000ffff067224 */ /* 0x000fe400078e0a0f */
[C---:B------:R-:W-:Y:S04]  /*5650*/  @!P0 IMAD.HI.U32 R2, R3.reuse, R22, RZ ;  /* 0x0000001603028227 */ /* 0x040fe800078e00ff */
[----:B------:R-:W-:Y:S01]  /*5660*/  IMAD R6, R26, R6, R5 ;  /* 0x000000061a067224 */ /* 0x000fe200078e0205 */
[----:B------:R-:W-:Y:S04]  /*5670*/  @!P0 SHF.R.U32.HI R2, RZ, R23, R2 ;  /* 0x00000017ff028219 */ /* 0x000fe80000011602 */
[----:B------:R-:W-:Y:S02]  /*5680*/  @!P0 SEL R0, R3, R2, !P2 ;  /* 0x0000000203008207 */ /* 0x000fe40005000000 */
[----:B------:R-:W-:Y:S02]  /*5690*/  IADD3 R2, PT, PT, -R5, RZ, RZ ;  /* 0x000000ff05027210 */ /* 0x000fe40007ffe1ff */
[----:B------:R-:W-:Y:S01]  /*56a0*/  @!P0 IADD3 R8, PT, PT, R15, -R0, RZ ;  /* 0x800000000f088210 */ /* 0x000fe20007ffe0ff */
[----:B------:R-:W-:Y:S02]  /*56b0*/  @!P0 IMAD R0, R7, R6, R0 ;  /* 0x0000000607008224 */ /* 0x000fe400078e0200 */
[----:B------:R-:W-:Y:S02]  /*56c0*/  IMAD R29, R24, R2, R29 ;  /* 0x00000002181d7224 */ /* 0x000fe400078e021d */
[----:B------:R-:W-:Y:S02]  /*56d0*/  @!P0 IMAD R5, R8, R26, R3 ;  /* 0x0000001a08058224 */ /* 0x000fe400078e0203 */
[----:B------:R-:W-:Y:S04]  /*56e0*/  @!P0 IMAD.MOV.U32 R3, RZ, RZ, R0 ;  /* 0x000000ffff038224 */ /* 0x000fe800078e0000 */
[----:B------:R-:W-:Y:S02]  /*56f0*/  IMAD R31, R3, R28, R31 ;  /* 0x0000001c031f7224 */ /* 0x000fe400078e021f */
[----:B------:R-:W-:Y:S07]  /*5700*/  IMAD R29, R5, R24, R29 ;  /* 0x00000018051d7224 */ /* 0x000fee00078e021d */
.L_x_98:
[----:B-1----:R-:W-:Y:S01]  /*5710*/  @!P1 ISETP.NE.AND P0, PT, R10, 0x1, PT ;  /* 0x000000010a00980c */ /* 0x002fe20003f05270 */
[----:B------:R-:W-:Y:S01]  /*5720*/  @!P1 IMAD.HI.U32 R0, R31, R12, RZ ;  /* 0x0000000c1f009227 */ /* 0x000fe200078e00ff */
[----:B------:R-:W-:Y:S01]  /*5730*/  @!P1 ISETP.NE.AND P2, PT, R9, 0x1, PT ;  /* 0x000000010900980c */ /* 0x000fe20003f45270 */
[----:B------:R-:W-:Y:S01]  /*5740*/  ULOP3.LUT UP0, URZ, UR52, 0x90, URZ, 0xc0, !UPT ;  /* 0x0000009034ff7892 */ /* 0x000fe2000f80c0ff */
[----:B------:R-:W-:Y:S01]  /*5750*/  R2UR UR42, R21 ;  /* 0x00000000152a72ca */ /* 0x000fe200000e0000 */
[----:B------:R-:W-:Y:S01]  /*5760*/  @!P1 IMAD.HI.U32 R3, R29, R11, RZ ;  /* 0x0000000b1d039227 */ /* 0x000fe200078e00ff */
[----:B------:R-:W-:Y:S02]  /*5770*/  @!P1 SHF.R.U32.HI R0, RZ, R13, R0 ;  /* 0x0000000dff009219 */ /* 0x000fe40000011600 */
[----:B------:R-:W-:Y:S01]  /*5780*/  R2UR UR41, R20 ;  /* 0x00000000142972ca */ /* 0x000fe200000e0000 */
[----:B------:R-:W-:Y:S01]  /*5790*/  VIADD R78, R78, 0x1 ;  /* 0x000000014e4e7836 */ /* 0x000fe20000000000 */
[----:B------:R-:W-:Y:S02]  /*57a0*/  @!P1 SHF.R.U32.HI R2, RZ, R14, R3 ;  /* 0x0000000eff029219 */ /* 0x000fe40000011603 */
[----:B------:R-:W-:Y:S02]  /*57b0*/  @!P1 SEL R3, R31, R0, !P2 ;  /* 0x000000001f039207 */ /* 0x000fe40005000000 */
[----:B------:R-:W-:Y:S02]  /*57c0*/  @!P1 SEL R2, R29, R2, !P0 ;  /* 0x000000021d029207 */ /* 0x000fe40004000000 */
[----:B------:R-:W-:Y:S01]  /*57d0*/  @P4 SHF.R.U32.HI R71, RZ, 0x10, R17 ;  /* 0x00000010ff474819 */ /* 0x000fe20000011611 */
[----:B------:R-:W-:Y:S02]  /*57e0*/  USHF.L.U32 UR42, UR42, 0x6, URZ ;  /* 0x000000062a2a7899 */ /* 0x000fe400080006ff */
[----:B------:R-:W-:Y:S02]  /*57f0*/  @!P1 IMAD.IADD R0, R2, 0x1, -R3 ;  /* 0x0000000102009824 */ /* 0x000fe400078e0a03 */
[----:B------:R-:W-:Y:S01]  /*5800*/  @!P1 IMAD.IADD R2, R3, 0x1, -R2 ;  /* 0x0000000103029824 */ /* 0x000fe200078e0a02 */
[----:B------:R-:W-:Y:S01]  /*5810*/  USHF.L.U32 UR41, UR41, 0x6, URZ ;  /* 0x0000000629297899 */ /* 0x000fe200080006ff */
[----:B------:R-:W-:Y:S02]  /*5820*/  @!P1 IMAD R31, R0, R9, R31 ;  /* 0x00000009001f9224 */ /* 0x000fe400078e021f */
[----:B------:R-:W-:Y:S01]  /*5830*/  @!P1 IMAD R29, R2, R10, R29 ;  /* 0x0000000a021d9224 */ /* 0x000fe200078e021d */
[----:B------:R-:W-:Y:S08]  /*5840*/  BRA.U !UP0, `(.L_x_99) ;  /* 0x00000001087c7547 */ /* 0x000ff0000b800000 */
[----:B------:R-:W1:Y:S01]  /*5850*/  LDCU.64 UR8, c[0x4][0x80] ;  /* 0x01001000ff0877ac */ /* 0x000e620008000a00 */
[----:B------:R-:W-:Y:S01]  /*5860*/  MOV R2, 0x0 ;  /* 0x0000000000027802 */ /* 0x000fe20000000f00 */
[----:B------:R-:W-:Y:S02]  /*5870*/  HFMA2 R12, -RZ, RZ, 0, 5.9604644775390625e-08 ;  /* 0x00000001ff0c7431 */ /* 0x000fe400000001ff */
[----:B------:R-:W-:Y:S01]  /*5880*/  IMAD.MOV.U32 R8, RZ, RZ, 0x70 ;  /* 0x00000070ff087424 */ /* 0x000fe200078e00ff */
[----:B------:R2:W3:Y:S01]  /*5890*/  LDC.64 R14, c[0x4][R2] ;  /* 0x01000000020e7b82 */ /* 0x0004e20000000a00 */
[----:B------:R-:W4:Y:S01]  /*58a0*/  LDCU.64 UR6, c[0x4][0x88] ;  /* 0x01001100ff0677ac */ /* 0x000f220008000a00 */
[----:B------:R-:W-:Y:S01]  /*58b0*/  IMAD.MOV.U32 R13, RZ, RZ, RZ ;  /* 0x000000ffff0d7224 */ /* 0x000fe200078e00ff */
[----:B------:R-:W2:Y:S01]  /*58c0*/  LDCU.64 UR4, c[0x4][0x8] ;  /* 0x01000100ff0477ac */ /* 0x000ea20008000a00 */
[----:B-1----:R-:W-:Y:S01]  /*58d0*/  MOV R5, UR9 ;  /* 0x0000000900057c02 */ /* 0x002fe20008000f00 */
[----:B------:R-:W-:Y:S01]  /*58e0*/  IMAD.U32 R4, RZ, RZ, UR8 ;  /* 0x00000008ff047e24 */ /* 0x000fe2000f8e00ff */
[----:B----4-:R-:W-:Y:S01]  /*58f0*/  MOV R7, UR7 ;  /* 0x0000000700077c02 */ /* 0x010fe20008000f00 */
[----:B------:R-:W-:Y:S01]  /*5900*/  IMAD.U32 R6, RZ, RZ, UR6 ;  /* 0x00000006ff067e24 */ /* 0x000fe2000f8e00ff */
[----:B--2---:R-:W-:Y:S01]  /*5910*/  MOV R11, UR5 ;  /* 0x00000005000b7c02 */ /* 0x004fe20008000f00 */
[----:B------:R-:W-:Y:S02]  /*5920*/  IMAD.U32 R10, RZ, RZ, UR4 ;  /* 0x00000004ff0a7e24 */ /* 0x000fe4000f8e00ff */
[----:B------:R-:W-:Y:S07]  /*5930*/  LEPC R20, `(.L_x_100) ;  /* 0x000000001014794e */ /* 0x000fee0000000000 */
[----:B---3-5:R-:W-:Y:S05]  /*5940*/  CALL.ABS.NOINC R14 ;  /* 0x000000000e007343 */ /* 0x028fea0003c00000 */
.L_x_100:
[----:B------:R-:W1:Y:S01]  /*5950*/  LDCU.64 UR8, c[0x4][0x80] ;  /* 0x01001000ff0877ac */ /* 0x000e620008000a00 */
[----:B------:R-:W2:Y:S01]  /*5960*/  LDC.64 R2, c[0x4][R2] ;  /* 0x0100000002027b82 */ /* 0x000ea20000000a00 */
[----:B------:R-:W-:Y:S02]  /*5970*/  HFMA2 R12, -RZ, RZ, 0, 5.9604644775390625e-08 ;  /* 0x00000001ff0c7431 */ /* 0x000fe400000001ff */
[----:B------:R-:W-:Y:S02]  /*5980*/  IMAD.MOV.U32 R8, RZ, RZ, 0x70 ;  /* 0x00000070ff087424 */ /* 0x000fe400078e00ff */
[----:B------:R-:W-:Y:S01]  /*5990*/  IMAD.MOV.U32 R13, RZ, RZ, RZ ;  /* 0x000000ffff0d7224 */ /* 0x000fe200078e00ff */
[----:B------:R-:W3:Y:S01]  /*59a0*/  LDCU.64 UR6, c[0x4][0x88] ;  /* 0x01001100ff0677ac */ /* 0x000ee20008000a00 */
[----:B------:R-:W4:Y:S01]  /*59b0*/  LDCU.64 UR4, c[0x4][0x8] ;  /* 0x01000100ff0477ac */ /* 0x000f220008000a00 */
[----:B-1----:R-:W-:Y:S02]  /*59c0*/  MOV R4, UR8 ;  /* 0x0000000800047c02 */ /* 0x002fe40008000f00 */
[----:B------:R-:W-:Y:S02]  /*59d0*/  MOV R5, UR9 ;  /* 0x0000000900057c02 */ /* 0x000fe40008000f00 */
[----:B---3--:R-:W-:Y:S01]  /*59e0*/  MOV R7, UR7 ;  /* 0x0000000700077c02 */ /* 0x008fe20008000f00 */
[----:B------:R-:W-:Y:S01]  /*59f0*/  IMAD.U32 R6, RZ, RZ, UR6 ;  /* 0x00000006ff067e24 */ /* 0x000fe2000f8e00ff */
[----:B----4-:R-:W-:Y:S01]  /*5a00*/  MOV R11, UR5 ;  /* 0x00000005000b7c02 */ /* 0x010fe20008000f00 */
[----:B------:R-:W-:Y:S02]  /*5a10*/  IMAD.U32 R10, RZ, RZ, UR4 ;  /* 0x00000004ff0a7e24 */ /* 0x000fe4000f8e00ff */
[----:B------:R-:W-:Y:S07]  /*5a20*/  LEPC R20, `(.L_x_99) ;  /* 0x000000001014794e */ /* 0x000fee0000000000 */
[----:B--2---:R-:W-:Y:S05]  /*5a30*/  CALL.ABS.NOINC R2 ;  /* 0x0000000002007343 */ /* 0x004fea0003c00000 */
.L_x_99:
[----:B------:R-:W-:Y:S01]  /*5a40*/  ISETP.NE.U32.AND P4, PT, R54, RZ, PT ;  /* 0x000000ff3600720c */ /* 0x000fe20003f85070 */
[----:B------:R-:W-:Y:S01]  /*5a50*/  UISETP.NE.AND UP2, UPT, UR53, URZ, UPT ;  /* 0x000000ff3500728c */ /* 0x000fe2000bf45270 */
[----:B------:R-:W-:Y:S01]  /*5a60*/  ISETP.NE.U32.AND P2, PT, RZ, UR38, PT ;  /* 0x00000026ff007c0c */ /* 0x000fe2000bf45070 */
[----:B------:R-:W-:Y:S01]  /*5a70*/  UISETP.NE.U32.AND UP1, UPT, UR44, URZ, UPT ;  /* 0x000000ff2c00728c */ /* 0x000fe2000bf25070 */
[----:B------:R-:W-:Y:S01]  /*5a80*/  ISETP.NE.AND.EX P4, PT, R55, RZ, PT, P4 ;  /* 0x000000ff3700720c */ /* 0x000fe20003f85340 */
[----:B------:R-:W-:Y:S01]  /*5a90*/  UPLOP3.LUT UP0, UPT, UPT, UPT, UPT, 0x40, 0x4 ;  /* 0x000000000004789c */ /* 0x000fe20003f0e870 */
[----:B------:R-:W-:Y:S01]  /*5aa0*/  ISETP.NE.AND.EX P2, PT, RZ, UR39, PT, P2 ;  /* 0x00000027ff007c0c */ /* 0x000fe2000bf45320 */
[----:B------:R-:W-:Y:S01]  /*5ab0*/  UISETP.NE.AND.EX UP1, UPT, UR45, URZ, UPT, UP1 ;  /* 0x000000ff2d00728c */ /* 0x000fe2000bf25310 */
[----:B------:R-:W-:Y:S04]  /*5ac0*/  PLOP3.LUT P1, PT, PT, PT, UP2, 0x80, 0x8 ;  /* 0x000000000008781c */ /* 0x000fe80003f2f028 */
[----:B------:R-:W-:Y:S06]  /*5ad0*/  @UP2 UPLOP3.LUT UP0, UPT, UPT, UPT, UP1, 0x80, 0x8 ;  /* 0x000000000008289c */ /* 0x000fec0003f0f010 */
[----:B------:R-:W-:Y:S01]  /*5ae0*/  PLOP3.LUT P0, PT, PT, PT, UP0, 0x80, 0x8 ;  /* 0x000000000008781c */ /* 0x000fe20003f0f008 */
[----:B------:R-:W-:Y:S01]  /*5af0*/  @!UPT UIADD3 URZ, UPT, UPT, URZ, URZ, URZ ;  /* 0x000000fffffff290 */ /* 0x000fe2000fffe0ff */
[----:B------:R-:W-:Y:S11]  /*5b00*/  BRA.U !UP1, `(.L_x_101) ;  /* 0x0000000109387547 */ /* 0x000ff6000b800000 */
[----:B------:R-:W-:Y:S01]  /*5b10*/  UISETP.NE.U32.AND UP0, UPT, UR38, URZ, UPT ;  /* 0x000000ff2600728c */ /* 0x000fe2000bf05070 */
[----:B------:R-:W-:Y:S02]  /*5b20*/  HFMA2 R0, -RZ, RZ, 0, 5.9604644775390625e-08 ;  /* 0x00000001ff007431 */ /* 0x000fe400000001ff */
[----:B------:R-:W-:Y:S01]  /*5b30*/  IMAD.MOV.U32 R59, RZ, RZ, 0x1 ;  /* 0x00000001ff3b7424 */ /* 0x000fe200078e00ff */
[----:B------:R-:W-:Y:S06]  /*5b40*/  UISETP.NE.AND.EX UP0, UPT, UR39, URZ, UPT, UP0 ;  /* 0x000000ff2700728c */ /* 0x000fec000bf05300 */
[----:B------:R-:W-:Y:S05]  /*5b50*/  PLOP3.LUT P3, PT, PT, PT, UP0, 0x80, 0x8 ;  /* 0x000000000008781c */ /* 0x000fea0003f6f008 */
[----:B------:R-:W1:Y:S01]  /*5b60*/  @UP0 LDCU.64 UR6, c[0x0][0x888] ;  /* 0x00011100ff0607ac */ /* 0x000e620008000a00 */
[----:B------:R-:W-:Y:S07]  /*5b70*/  @UP0 UIMAD UR4, UR36, UR44, URZ ;  /* 0x0000002c240402a4 */ /* 0x000fee000f8e02ff */
[----:B------:R-:W-:Y:S01]  /*5b80*/  @!P3 PRMT R59, R0, 0x7610, R59 ;  /* 0x00007610003bb816 */ /* 0x000fe2000000003b */
[----:B-1----:R-:W-:Y:S03]  /*5b90*/  @UP0 UIMAD.WIDE UR6, UR4, 0x4, UR6 ;  /* 0x00000004040608a5 */ /* 0x002fe6000f8e0206 */
[----:B------:R-:W1:Y:S03]  /*5ba0*/  @!UP0 LDCU UR4, c[0x0][0x880] ;  /* 0x00011000ff0487ac */ /* 0x000e660008000800 */
[----:B------:R-:W-:Y:S01]  /*5bb0*/  IMAD.U32 R2, RZ, RZ, UR6 ;  /* 0x00000006ff027e24 */ /* 0x000fe2000f8e00ff */
[----:B------:R-:W-:Y:S05]  /*5bc0*/  MOV R3, UR7 ;  /* 0x0000000700037c02 */ /* 0x000fea0008000f00 */
[----:B-----5:R2:W5:Y:S02]  /*5bd0*/  @P3 LDG.E R35, desc[UR46][R2.64] ;  /* 0x0000002e02233981 */ /* 0x020564000c1e1900 */
[----:B-12---:R-:W-:Y:S02]  /*5be0*/  @!P3 IMAD.U32 R35, RZ, RZ, UR4 ;  /* 0x00000004ff23be24 */ /* 0x006fe4000f8e00ff */
.L_x_101:
[----:B------:R-:W-:Y:S05]  /*5bf0*/  @!P4 BRA `(.L_x_102) ;  /* 0x000000000020c947 */ /* 0x000fea0003800000 */
[----:B------:R-:W-:Y:S04]  /*5c00*/  ISETP.NE.U32.AND P3, PT, R52, RZ, PT ;  /* 0x000000ff3400720c */ /* 0x000fe80003f65070 */
[----:B------:R-:W-:Y:S11]  /*5c10*/  ISETP.NE.AND.EX P3, PT, R53, RZ, PT, P3 ;  /* 0x000000ff3500720c */ /* 0x000ff60003f65330 */
[----:B------:R-:W-:Y:S02]  /*5c20*/  @!UPT UIADD3 URZ, UPT, UPT, URZ, URZ, URZ ;  /* 0x000000fffffff290 */ /* 0x000fe4000fffe0ff */
[----:B------:R-:W1:Y:S01]  /*5c30*/  @P3 LDC.64 R2, c[0x0][0x8a8] ;  /* 0x00022a00ff023b82 */ /* 0x000e620000000a00 */
[----:B------:R-:W-:Y:S04]  /*5c40*/  @P3 IMAD R0, R54, UR36, RZ ;  /* 0x0000002436003c24 */ /* 0x000fe8000f8e02ff */
[----:B-1----:R-:W-:Y:S05]  /*5c50*/  @P3 IMAD.WIDE R2, R0, 0x4, R2 ;  /* 0x0000000400023825 */ /* 0x002fea00078e0202 */
[----:B-----5:R1:W5:Y:S02]  /*5c60*/  @P3 LDG.E R32, desc[UR46][R2.64] ;  /* 0x0000002e02203981 */ /* 0x020364000c1e1900 */
[----:B-1----:R-:W2:Y:S02]  /*5c70*/  @!P3 LDC R32, c[0x0][0x8a0] ;  /* 0x00022800ff20bb82 */ /* 0x002ea40000000800 */
.L_x_102:
[----:B-----5:R-:W-:Y:S01]  /*5c80*/  FSETP.NEU.AND P3, PT, R35, RZ, PT ;  /* 0x000000ff2300720b */ /* 0x020fe20003f6d000 */
[----:B------:R-:W-:Y:S01]  /*5c90*/  ULOP3.LUT UR4, UR51, 0x1, URZ, 0x3c, !UPT ;  /* 0x0000000133047892 */ /* 0x000fe2000f8e3cff */
[----:B------:R-:W-:Y:S01]  /*5ca0*/  SEL R5, RZ, 0xffffffff, P2 ;  /* 0xffffffffff057807 */ /* 0x000fe20001000000 */
[----:B------:R-:W-:Y:S01]  /*5cb0*/  IMAD.U32 R38, RZ, RZ, UR56 ;  /* 0x00000038ff267e24 */ /* 0x000fe2000f8e00ff */
[----:B------:R-:W-:Y:S01]  /*5cc0*/  @P1 LOP3.LUT P2, RZ, R59, 0xff, RZ, 0xc0, !PT ;  /* 0x000000ff3bff1812 */ /* 0x000fe2000784c0ff */
[----:B------:R-:W-:Y:S01]  /*5cd0*/  IMAD.SHL.U32 R81, R68, 0x2, RZ ;  /* 0x0000000244517824 */ /* 0x000fe200078e00ff */
[----:B------:R-:W-:Y:S01]  /*5ce0*/  @P1 SEL R2, RZ, 0xffffffff, P3 ;  /* 0xffffffffff021807 */ /* 0x000fe20001800000 */
[----:B------:R-:W-:Y:S01]  /*5cf0*/  IMAD.U32 R83, RZ, RZ, UR4 ;  /* 0x00000004ff537e24 */ /* 0x000fe2000f8e00ff */
[----:B------:R-:W-:Y:S01]  /*5d00*/  LEA R76, R30, UR48, 0x3 ;  /* 0x000000301e4c7c11 */ /* 0x000fe2000f8e18ff */
[----:B------:R-:W-:Y:S01]  /*5d10*/  IMAD.SHL.U32 R38, R38, 0x1000, RZ ;  /* 0x0000100026267824 */ /* 0x000fe200078e00ff */
[----:B------:R-:W-:Y:S01]  /*5d20*/  @P0 SEL R2, R5, R2, !P2 ;  /* 0x0000000205020207 */ /* 0x000fe20005000000 */
[----:B------:R-:W-:Y:S01]  /*5d30*/  BSSY B1, `(.L_x_103) ;  /* 0x0000035000017945 */ /* 0x000fe20003800000 */
[----:B------:R-:W-:Y:S01]  /*5d40*/  SHF.L.U32 R3, R73, 0x1f, RZ ;  /* 0x0000001f49037819 */ /* 0x000fe200000006ff */
[----:B------:R-:W-:Y:S01]  /*5d50*/  IMAD.MOV.U32 R82, RZ, RZ, 0x1 ;  /* 0x00000001ff527424 */ /* 0x000fe200078e00ff */
[----:B------:R-:W-:Y:S01]  /*5d60*/  @P1 LOP3.LUT R2, R2, 0x1, RZ, 0xc0, !PT ;  /* 0x0000000102021812 */ /* 0x000fe200078ec0ff */
[----:B------:R-:W-:Y:S01]  /*5d70*/  IMAD R34, R30, 0x20, R33 ;  /* 0x000000201e227824 */ /* 0x000fe200078e0221 */
[----:B------:R-:W-:Y:S01]  /*5d80*/  PLOP3.LUT P2, PT, PT, PT, UP1, 0x80, 0x8 ;  /* 0x000000000008781c */ /* 0x000fe20003f4f018 */
[----:B------:R-:W-:Y:S01]  /*5d90*/  IMAD.U32 R80, RZ, RZ, UR56 ;  /* 0x00000038ff507e24 */ /* 0x000fe2000f8e00ff */
[----:B------:R-:W-:Y:S01]  /*5da0*/  ISETP.NE.U32.OR P5, PT, R2, 0x1, !P1 ;  /* 0x000000010200780c */ /* 0x000fe20004fa5470 */
[----:B------:R-:W-:Y:S01]  /*5db0*/  IMAD.U32 R2, RZ, RZ, UR56 ;  /* 0x00000038ff027e24 */ /* 0x000fe2000f8e00ff */
[----:B------:R-:W-:Y:S02]  /*5dc0*/  CS2R R50, SRZ ;  /* 0x0000000000327805 */ /* 0x000fe4000001ff00 */
[----:B------:R-:W-:Y:S02]  /*5dd0*/  CS2R R48, SRZ ;  /* 0x0000000000307805 */ /* 0x000fe4000001ff00 */
[----:B------:R-:W-:Y:S02]  /*5de0*/  P2R R79, PR, RZ, 0x20 ;  /* 0x00000020ff4f7803 */ /* 0x000fe40000000000 */
[----:B------:R-:W-:Y:S02]  /*5df0*/  CS2R R42, SRZ ;  /* 0x00000000002a7805 */ /* 0x000fe4000001ff00 */
[----:B------:R-:W-:Y:S02]  /*5e00*/  LEA R0, R2, UR48, 0x3 ;  /* 0x0000003002007c11 */ /* 0x000fe4000f8e18ff */
[----:B------:R-:W-:Y:S02]  /*5e10*/  CS2R R40, SRZ ;  /* 0x0000000000287805 */ /* 0x000fe4000001ff00 */
[----:B------:R-:W-:Y:S02]  /*5e20*/  SEL R2, RZ, 0xffffffff, P3 ;  /* 0xffffffffff027807 */ /* 0x000fe40001800000 */
[----:B------:R-:W-:Y:S02]  /*5e30*/  LOP3.LUT P3, R77, R59, 0xff, RZ, 0xc0, !PT ;  /* 0x000000ff3b4d7812 */ /* 0x000fe4000786c0ff */
[----:B------:R-:W-:Y:S02]  /*5e40*/  IADD3 R39, PT, PT, R38, UR48, R81 ;  /* 0x0000003026277c10 */ /* 0x000fe4000fffe051 */
[----:B------:R-:W-:Y:S02]  /*5e50*/  @P5 SHF.L.U32 R7, R83, 0x1f, RZ ;  /* 0x0000001f53075819 */ /* 0x000fe400000006ff */
[----:B------:R-:W-:Y:S02]  /*5e60*/  @P2 SEL R2, R5, R2, !P3 ;  /* 0x0000000205022207 */ /* 0x000fe40005800000 */
[----:B------:R-:W1:Y:S02]  /*5e70*/  @P5 SYNCS.PHASECHK.TRANS64.TRYWAIT P1, [R0+URZ+0x30], R7 ;  /* 0x00003007000055a7 */ /* 0x000e6400080211ff */
[----:B------:R-:W-:Y:S04]  /*5e80*/  LOP3.LUT R2, R2, 0x1, RZ, 0xc0, !PT ;  /* 0x0000000102027812 */ /* 0x000fe800078ec0ff */
[----:B------:R-:W-:Y:S04]  /*5e90*/  ISETP.NE.U32.AND P4, PT, R2, 0x1, PT ;  /* 0x000000010200780c */ /* 0x000fe80003f85070 */
[----:B------:R-:W-:Y:S01]  /*5ea0*/  P2R R85, PR, RZ, 0x10 ;  /* 0x00000010ff557803 */ /* 0x000fe20000000000 */
[----:B------:R3:W4:Y:S01]  /*5eb0*/  SYNCS.PHASECHK.TRANS64.TRYWAIT P0, [R76+URZ+0x90], R3 ;  /* 0x000090034c0075a7 */ /* 0x00072200080011ff */
[----:B-1----:R-:W-:Y:S01]  /*5ec0*/  @P5 SEL R82, RZ, 0x1, !P1 ;  /* 0x00000001ff525807 */ /* 0x002fe20004800000 */
[----:B---3--:R-:W-:Y:S06]  /*5ed0*/  @!P5 BRA `(.L_x_104) ;  /* 0x000000000068d947 */ /* 0x008fec0003800000 */
[----:B------:R-:W-:Y:S01]  /*5ee0*/  LOP3.LUT P5, RZ, R69, 0x40, RZ, 0xc0, !PT ;  /* 0x0000004045ff7812 */ /* 0x000fe200078ac0ff */
[C---:B------:R-:W-:Y:S01]  /*5ef0*/  VIADD R4, R39.reuse, 0x200 ;  /* 0x0000020027047836 */ /* 0x040fe20000000000 */
[----:B------:R-:W-:Y:S01]  /*5f00*/  ISETP.NE.AND P2, PT, R82, RZ, PT ;  /* 0x000000ff5200720c */ /* 0x000fe20003f45270 */
[----:B------:R-:W-:Y:S01]  /*5f10*/  BSSY B0, `(.L_x_105) ;  /* 0x000000d000007945 */ /* 0x000fe20003800000 */
[----:B------:R-:W-:Y:S01]  /*5f20*/  PLOP3.LUT P1, PT, PT, PT, PT, 0x8, 0x80 ;  /* 0x000000000080781c */ /* 0x000fe20003f2e170 */
[----:B------:R-:W-:Y:S01]  /*5f30*/  @P4 VIADD R2, R39, 0x210 ;  /* 0x0000021027024836 */ /* 0x000fe20000000000 */
[----:B------:R-:W-:Y:S02]  /*5f40*/  @P4 PLOP3.LUT P1, PT, P5, PT, PT, 0x80, 0x8 ;  /* 0x000000000008481c */ /* 0x000fe40002f2f070 */
[----:B------:R-:W-:Y:S02]  /*5f50*/  CS2R R50, SRZ ;  /* 0x0000000000327805 */ /* 0x000fe4000001ff00 */
[----:B------:R-:W-:Y:S02]  /*5f60*/  CS2R R48, SRZ ;  /* 0x0000000000307805 */ /* 0x000fe4000001ff00 */
[----:B------:R-:W-:Y:S02]  /*5f70*/  CS2R R42, SRZ ;  /* 0x00000000002a7805 */ /* 0x000fe4000001ff00 */
[----:B------:R-:W-:Y:S05]  /*5f80*/  CS2R R40, SRZ ;  /* 0x0000000000287805 */ /* 0x000fea000001ff00 */
[----:B------:R-:W-:Y:S01]  /*5f90*/  @P1 VIADD R2, R4, 0xfffffff0 ;  /* 0xfffffff004021836 */ /* 0x000fe20000000000 */
[----:B------:R-:W-:Y:S06]  /*5fa0*/  @P2 BRA `(.L_x_106) ;  /* 0x00000000000c2947 */ /* 0x000fec0003800000 */
[----:B------:R-:W-:Y:S04]  /*5fb0*/  SHF.L.U32 R5, R83, 0x1f, RZ ;  /* 0x0000001f53057819 */ /* 0x000fe800000006ff */
[----:B------:R-:W1:Y:S02]  /*5fc0*/  SYNCS.PHASECHK.TRANS64.TRYWAIT P1, [R0+URZ+0x30], R5 ;  /* 0x00003005000075a7 */ /* 0x000e6400080211ff */
[----:B-1----:R-:W-:Y:S05]  /*5fd0*/  @!P1 BRA `(.L_x_107) ;  /* 0x0000001c00d49947 */ /* 0x002fea0003800000 */
.L_x_106:
[----:B------:R-:W-:Y:S05]  /*5fe0*/  BSYNC B0 ;  /* 0x0000000000007941 */ /* 0x000fea0003800000 */
.L_x_105:
[----:B------:R-:W-:Y:S01]  /*5ff0*/  UIADD3 UR5, UPT, UPT, UR56, 0x1, URZ ;  /* 0x0000000138057890 */ /* 0x000fe2000fffe0ff */
[----:B------:R-:W-:Y:S03]  /*6000*/  ISETP.NE.AND P1, PT, R85, RZ, PT ;  /* 0x000000ff5500720c */ /* 0x000fe60003f25270 */
[----:B------:R-:W-:Y:S04]  /*6010*/  UISETP.NE.AND UP0, UPT, UR5, 0x3, UPT ;  /* 0x000000030500788c */ /* 0x000fe8000bf05270 */
[----:B------:R-:W-:Y:S02]  /*6020*/  USEL UR4, URZ, 0x1, UP0 ;  /* 0x00000001ff047887 */ /* 0x000fe40008000000 */
[----:B------:R-:W-:Y:S04]  /*6030*/  USEL UR5, UR5, URZ, UP0 ;  /* 0x000000ff05057287 */ /* 0x000fe80008000000 */
[----:B------:R3:W1:Y:S01]  /*6040*/  @P1 LDS.128 R48, [R2] ;  /* 0x0000000002301984 */ /* 0x0006620000000c00 */
[----:B------:R-:W-:Y:S01]  /*6050*/  LOP3.LUT R83, R83, UR4, RZ, 0x3c, !PT ;  /* 0x0000000453537c12 */ /* 0x000fe2000f8e3cff */
[----:B------:R-:W-:Y:S02]  /*6060*/  IMAD.U32 R80, RZ, RZ, UR5 ;  /* 0x00000005ff507e24 */ /* 0x000fe4000f8e00ff */
[----:B------:R3:W1:Y:S04]  /*6070*/  @P1 LDS.128 R40, [R39+0x200] ;  /* 0x0002000027281984 */ /* 0x0006680000000c00 */
.L_x_104:
[----:B------:R-:W-:Y:S05]  /*6080*/  BSYNC B1 ;  /* 0x0000000000017941 */ /* 0x000fea0003800000 */
.L_x_103:
[----:B-1----:R-:W-:Y:S04]  /*6090*/  SHF.R.U32.HI R5, RZ, 0x15, R34 ;  /* 0x00000015ff057819 */ /* 0x002fe80000011622 */
[----:B------:R-:W-:Y:S01]  /*60a0*/  LOP3.LUT P1, RZ, R5, 0x3, R70, 0x48, !PT ;  /* 0x0000000305ff7812 */ /* 0x000fe20007824846 */
[----:B------:R-:W-:Y:S01]  /*60b0*/  @!UPT UIADD3 URZ, UPT, UPT, URZ, URZ, URZ ;  /* 0x000000fffffff290 */ /* 0x000fe2000fffe0ff */
[----:B----4-:R-:W-:Y:S11]  /*60c0*/  @P0 BRA `(.L_x_108) ;  /* 0x0000000000080947 */ /* 0x010ff60003800000 */
[----:B------:R-:W1:Y:S02]  /*60d0*/  SYNCS.PHASECHK.TRANS64.TRYWAIT P0, [R76+URZ+0x90], R3 ;  /* 0x000090034c0075a7 */ /* 0x000e6400080011ff */
[----:B-1----:R-:W-:Y:S05]  /*60e0*/  @!P0 BRA `(.L_x_109) ;  /* 0x0000001c00a48947 */ /* 0x002fea0003800000 */
.L_x_108:
[----:B------:R-:W-:Y:S05]  /*60f0*/  @!P1 BRA `(.L_x_110) ;  /* 0x0000000000409947 */ /* 0x000fea0003800000 */
[----:B------:R-:W4:Y:S01]  /*6100*/  LDCU.64 UR8, c[0x4][0x70] ;  /* 0x01000e00ff0877ac */ /* 0x000f220008000a00 */
[----:B-1----:R-:W-:Y:S01]  /*6110*/  MOV R3, 0x0 ;  /* 0x0000000000037802 */ /* 0x002fe20000000f00 */
[----:B------:R-:W-:Y:S02]  /*6120*/  HFMA2 R12, -RZ, RZ, 0, 5.9604644775390625e-08 ;  /* 0x00000001ff0c7431 */ /* 0x000fe400000001ff */
[----:B------:R-:W-:Y:S02]  /*6130*/  IMAD.MOV.U32 R8, RZ, RZ, 0x192 ;  /* 0x00000192ff087424 */ /* 0x000fe400078e00ff */
[----:B------:R-:W-:Y:S01]  /*6140*/  IMAD.MOV.U32 R13, RZ, RZ, RZ ;  /* 0x000000ffff0d7224 */ /* 0x000fe200078e00ff */
[----:B------:R-:W1:Y:S01]  /*6150*/  LDCU.64 UR6, c[0x4][0x78] ;  /* 0x01000f00ff0677ac */ /* 0x000e620008000a00 */
[----:B---3--:R-:W3:Y:S01]  /*6160*/  LDC.64 R2, c[0x4][R3] ;  /* 0x0100000003027b82 */ /* 0x008ee20000000a00 */
[----:B------:R-:W5:Y:S01]  /*6170*/  LDCU.64 UR4, c[0x4][0x10] ;  /* 0x01000200ff0477ac */ /* 0x000f620008000a00 */
[----:B----4-:R-:W-:Y:S01]  /*6180*/  MOV R5, UR9 ;  /* 0x0000000900057c02 */ /* 0x010fe20008000f00 */
[----:B------:R-:W-:Y:S01]  /*6190*/  IMAD.U32 R4, RZ, RZ, UR8 ;  /* 0x00000008ff047e24 */ /* 0x000fe2000f8e00ff */
[----:B-1----:R-:W-:Y:S01]  /*61a0*/  MOV R7, UR7 ;  /* 0x0000000700077c02 */ /* 0x002fe20008000f00 */
[----:B------:R-:W-:Y:S01]  /*61b0*/  IMAD.U32 R6, RZ, RZ, UR6 ;  /* 0x00000006ff067e24 */ /* 0x000fe2000f8e00ff */
[----:B-----5:R-:W-:Y:S01]  /*61c0*/  MOV R11, UR5 ;  /* 0x00000005000b7c02 */ /* 0x020fe20008000f00 */
[----:B------:R-:W-:Y:S02]  /*61d0*/  IMAD.U32 R10, RZ, RZ, UR4 ;  /* 0x00000004ff0a7e24 */ /* 0x000fe4000f8e00ff */
[----:B------:R-:W-:Y:S07]  /*61e0*/  LEPC R20, `(.L_x_110) ;  /* 0x000000001014794e */ /* 0x000fee0000000000 */
[----:B--23--:R-:W-:Y:S05]  /*61f0*/  CALL.ABS.NOINC R2 ;  /* 0x0000000002007343 */ /* 0x00cfea0003c00000 */
.L_x_110:
[----:B------:R-:W-:Y:S05]  /*6200*/  WARPSYNC.ALL ;  /* 0x0000000000007948 */ /* 0x000fea0003800000 */
[----:B------:R-:W-:Y:S01]  /*6210*/  R2UR UR4, R34 ;  /* 0x00000000220472ca */ /* 0x000fe200000e0000 */
[--C-:B------:R-:W-:Y:S01]  /*6220*/  HADD2.F32 R20, -RZ, R40.reuse.H0_H0 ;  /* 0x20000028ff147230 */ /* 0x100fe20000004100 */
[----:B------:R-:W-:Y:S01]  /*6230*/  MOV R84, 0x10 ;  /* 0x0000001000547802 */ /* 0x000fe20000000f00 */
[----:B------:R-:W-:Y:S01]  /*6240*/  HADD2.F32 R21, -RZ, R40.H1_H1 ;  /* 0x30000028ff157230 */ /* 0x000fe20000004100 */
[----:B------:R-:W-:Y:S01]  /*6250*/  LOP3.LUT P6, RZ, R69, 0x40, RZ, 0xc0, !PT ;  /* 0x0000004045ff7812 */ /* 0x000fe200078cc0ff */
[----:B------:R-:W-:Y:S01]  /*6260*/  HADD2.F32 R36, -RZ, R41.H1_H1 ;  /* 0x30000029ff247230 */ /* 0x000fe20000004100 */
[----:B------:R-:W-:Y:S01]  /*6270*/  ISETP.NE.AND P0, PT, R74, RZ, PT ;  /* 0x000000ff4a00720c */ /* 0x000fe20003f05270 */
[----:B------:R-:W-:Y:S01]  /*6280*/  HADD2.F32 R37, -RZ, R43.H0_H0 ;  /* 0x2000002bff257230 */ /* 0x000fe20000004100 */
[----:B------:R-:W-:Y:S01]  /*6290*/  SEL R84, R84, 0xfffffff0, !P6 ;  /* 0xfffffff054547807 */ /* 0x000fe20007000000 */
[----:B------:R-:W-:Y:S03]  /*62a0*/  BSSY.RECONVERGENT B0, `(.L_x_111) ;  /* 0x000004e000007945 */ /* 0x000fe60003800200 */
[----:B------:R-:W-:Y:S01]  /*62b0*/  IADD3 R86, PT, PT, R39, R84, RZ ;  /* 0x0000005427567210 */ /* 0x000fe20007ffe0ff */
[----:B------:R-:W2:Y:S02]  /*62c0*/  LDTM.x16 R4, tmem[UR4] ;  /* 0x00000004000479ee */ /* 0x000ea40008240000 */
[C---:B--2---:R-:W-:Y:S01]  /*62d0*/  FMUL R0, R32.reuse, R4 ;  /* 0x0000000420007220 */ /* 0x044fe20000400000 */
[C---:B---3--:R-:W-:Y:S01]  /*62e0*/  FMUL R2, R32.reuse, R5 ;  /* 0x0000000520027220 */ /* 0x048fe20000400000 */
[C---:B-1----:R-:W-:Y:S01]  /*62f0*/  FMUL R3, R32.reuse, R6 ;  /* 0x0000000620037220 */ /* 0x042fe20000400000 */
[C---:B------:R-:W-:Y:S01]  /*6300*/  FMUL R7, R32.reuse, R7 ;  /* 0x0000000720077220 */ /* 0x040fe20000400000 */
[C---:B------:R-:W-:Y:S01]  /*6310*/  FFMA R0, R35.reuse, R20, R0 ;  /* 0x0000001423007223 */ /* 0x040fe20000000000 */
[----:B------:R-:W-:Y:S02]  /*6320*/  HADD2.F32 R20, -RZ, R41.H0_H0 ;  /* 0x20000029ff147230 */ /* 0x000fe40000004100 */
[C---:B------:R-:W-:Y:S01]  /*6330*/  FFMA R2, R35.reuse, R21, R2 ;  /* 0x0000001523027223 */ /* 0x040fe20000000002 */
[--C-:B------:R-:W-:Y:S02]  /*6340*/  HADD2.F32 R21, -RZ, R42.reuse.H0_H0 ;  /* 0x2000002aff157230 */ /* 0x100fe40000004100 */
[C---:B------:R-:W-:Y:S01]  /*6350*/  FMUL R4, R32.reuse, R8 ;  /* 0x0000000820047220 */ /* 0x040fe20000400000 */
[C---:B------:R-:W-:Y:S01]  /*6360*/  FMUL R5, R32.reuse, R9 ;  /* 0x0000000920057220 */ /* 0x040fe20000400000 */
[C---:B------:R-:W-:Y:S01]  /*6370*/  FFMA R3, R35.reuse, R20, R3 ;  /* 0x0000001423037223 */ /* 0x040fe20000000003 */
[----:B------:R-:W-:Y:S02]  /*6380*/  HADD2.F32 R20, -RZ, R42.H1_H1 ;  /* 0x3000002aff147230 */ /* 0x000fe40000004100 */
[C---:B------:R-:W-:Y:S01]  /*6390*/  FFMA R7, R35.reuse, R36, R7 ;  /* 0x0000002423077223 */ /* 0x040fe20000000007 */
[C---:B------:R-:W-:Y:S01]  /*63a0*/  FMUL R6, R32.reuse, R10 ;  /* 0x0000000a20067220 */ /* 0x040fe20000400000 */
[----:B------:R-:W-:Y:S02]  /*63b0*/  HADD2.F32 R36, -RZ, R43.H1_H1 ;  /* 0x3000002bff247230 */ /* 0x000fe40000004100 */
[C---:B------:R-:W-:Y:S01]  /*63c0*/  FMUL R11, R32.reuse, R11 ;  /* 0x0000000b200b7220 */ /* 0x040fe20000400000 */
[C---:B------:R-:W-:Y:S01]  /*63d0*/  FFMA R4, R35.reuse, R21, R4 ;  /* 0x0000001523047223 */ /* 0x040fe20000000004 */
[C---:B------:R-:W-:Y:S01]  /*63e0*/  FFMA R5, R35.reuse, R20, R5 ;  /* 0x0000001423057223 */ /* 0x040fe20000000005 */
[C---:B------:R-:W-:Y:S01]  /*63f0*/  FFMA R6, R35.reuse, R37, R6 ;  /* 0x0000002523067223 */ /* 0x040fe20000000006 */
[--C-:B------:R-:W-:Y:S02]  /*6400*/  HADD2.F32 R20, -RZ, R48.reuse.H0_H0 ;  /* 0x20000030ff147230 */ /* 0x100fe40000004100 */
[C---:B------:R-:W-:Y:S01]  /*6410*/  FFMA R11, R35.reuse, R36, R11 ;  /* 0x00000024230b7223 */ /* 0x040fe2000000000b */
[C---:B------:R-:W-:Y:S01]  /*6420*/  FMUL R8, R32.reuse, R12 ;  /* 0x0000000c20087220 */ /* 0x040fe20000400000 */
[----:B------:R-:W-:Y:S02]  /*6430*/  HADD2.F32 R36, -RZ, R48.H1_H1 ;  /* 0x30000030ff247230 */ /* 0x000fe40000004100 */
[C---:B------:R-:W-:Y:S01]  /*6440*/  FMUL R9, R32.reuse, R13 ;  /* 0x0000000d20097220 */ /* 0x040fe20000400000 */
[--C-:B------:R-:W-:Y:S02]  /*6450*/  HADD2.F32 R21, -RZ, R49.reuse.H0_H0 ;  /* 0x20000031ff157230 */ /* 0x100fe40000004100 */
[C---:B------:R-:W-:Y:S01]  /*6460*/  FMUL R10, R32.reuse, R14 ;  /* 0x0000000e200a7220 */ /* 0x040fe20000400000 */
[C---:B------:R-:W-:Y:S01]  /*6470*/  FFMA R8, R35.reuse, R20, R8 ;  /* 0x0000001423087223 */ /* 0x040fe20000000008 */
[----:B------:R-:W-:Y:S02]  /*6480*/  HADD2.F32 R20, -RZ, R49.H1_H1 ;  /* 0x30000031ff147230 */ /* 0x000fe40000004100 */
[C---:B------:R-:W-:Y:S01]  /*6490*/  FFMA R9, R35.reuse, R36, R9 ;  /* 0x0000002423097223 */ /* 0x040fe20000000009 */
[C---:B------:R-:W-:Y:S01]  /*64a0*/  FMUL R15, R32.reuse, R15 ;  /* 0x0000000f200f7220 */ /* 0x040fe20000400000 */
[C---:B------:R-:W-:Y:S01]  /*64b0*/  FFMA R10, R35.reuse, R21, R10 ;  /* 0x00000015230a7223 */ /* 0x040fe2000000000a */
[--C-:B------:R-:W-:Y:S02]  /*64c0*/  HADD2.F32 R21, -RZ, R50.reuse.H0_H0 ;  /* 0x20000032ff157230 */ /* 0x100fe40000004100 */
[C---:B------:R-:W-:Y:S01]  /*64d0*/  FMUL R12, R32.reuse, R16 ;  /* 0x00000010200c7220 */ /* 0x040fe20000400000 */
[----:B------:R-:W-:Y:S02]  /*64e0*/  HADD2.F32 R36, -RZ, R50.H1_H1 ;  /* 0x30000032ff247230 */ /* 0x000fe40000004100 */
[C---:B------:R-:W-:Y:S01]  /*64f0*/  FFMA R15, R35.reuse, R20, R15 ;  /* 0x00000014230f7223 */ /* 0x040fe2000000000f */
[C---:B------:R-:W-:Y:S01]  /*6500*/  FMUL R13, R32.reuse, R17 ;  /* 0x00000011200d7220 */ /* 0x040fe20000400000 */
[--C-:B------:R-:W-:Y:S02]  /*6510*/  HADD2.F32 R37, -RZ, R51.reuse.H0_H0 ;  /* 0x20000033ff257230 */ /* 0x100fe40000004100 */
[C---:B------:R-:W-:Y:S01]  /*6520*/  FMUL R14, R32.reuse, R18 ;  /* 0x00000012200e7220 */ /* 0x040fe20000400000 */
[----:B------:R-:W-:Y:S02]  /*6530*/  HADD2.F32 R20, -RZ, R51.H1_H1 ;  /* 0x30000033ff147230 */ /* 0x000fe40000004100 */
[----:B------:R-:W-:Y:S01]  /*6540*/  FMUL R19, R32, R19 ;  /* 0x0000001320137220 */ /* 0x000fe20000400000 */
[----:B------:R-:W-:Y:S01]  /*6550*/  F2FP.F16.F32.PACK_AB R44, R2, R0 ;  /* 0x00000000022c723e */ /* 0x000fe200000000ff */
[----:B------:R-:W-:Y:S01]  /*6560*/  FFMA R12, R35, R21, R12 ;  /* 0x00000015230c7223 */ /* 0x000fe2000000000c */
[----:B------:R-:W-:Y:S01]  /*6570*/  F2FP.F16.F32.PACK_AB R45, R7, R3 ;  /* 0x00000003072d723e */ /* 0x000fe200000000ff */
[----:B------:R-:W-:Y:S01]  /*6580*/  FFMA R13, R35, R36, R13 ;  /* 0x00000024230d7223 */ /* 0x000fe2000000000d */
[----:B------:R-:W-:Y:S01]  /*6590*/  F2FP.F16.F32.PACK_AB R46, R5, R4 ;  /* 0x00000004052e723e */ /* 0x000fe200000000ff */
[----:B------:R-:W-:Y:S01]  /*65a0*/  FFMA R14, R35, R37, R14 ;  /* 0x00000025230e7223 */ /* 0x000fe2000000000e */
[----:B------:R-:W-:Y:S01]  /*65b0*/  F2FP.F16.F32.PACK_AB R47, R11, R6 ;  /* 0x000000060b2f723e */ /* 0x000fe200000000ff */
[----:B------:R-:W-:Y:S01]  /*65c0*/  FFMA R19, R35, R20, R19 ;  /* 0x0000001423137223 */ /* 0x000fe20000000013 */
[----:B------:R-:W-:Y:S02]  /*65d0*/  F2FP.F16.F32.PACK_AB R64, R9, R8 ;  /* 0x000000080940723e */ /* 0x000fe400000000ff */
[----:B------:R-:W-:Y:S01]  /*65e0*/  F2FP.F16.F32.PACK_AB R65, R15, R10 ;  /* 0x0000000a0f41723e */ /* 0x000fe200000000ff */
[----:B------:R1:W-:Y:S01]  /*65f0*/  STS.128 [R39+0x200], R44 ;  /* 0x0002002c27007388 */ /* 0x0003e20000000c00 */
[----:B------:R-:W-:Y:S02]  /*6600*/  F2FP.F16.F32.PACK_AB R66, R13, R12 ;  /* 0x0000000c0d42723e */ /* 0x000fe400000000ff */
[----:B------:R-:W-:Y:S05]  /*6610*/  F2FP.F16.F32.PACK_AB R67, R19, R14 ;  /* 0x0000000e1343723e */ /* 0x000fea00000000ff */
[----:B------:R1:W-:Y:S01]  /*6620*/  STS.128 [R86+0x200], R64 ;  /* 0x0002004056007388 */ /* 0x0003e20000000c00 */
[----:B------:R-:W-:Y:S01]  /*6630*/  @!PT LDS RZ, [RZ] ;  /* 0x00000000fffff984 */ /* 0x000fe20000000800 */
[----:B------:R-:W-:Y:S01]  /*6640*/  @!PT LDS RZ, [RZ] ;  /* 0x00000000fffff984 */ /* 0x000fe20000000800 */
[----:B------:R-:W-:Y:S01]  /*6650*/  @!PT LDS RZ, [RZ] ;  /* 0x00000000fffff984 */ /* 0x000fe20000000800 */
[----:B------:R-:W-:Y:S01]  /*6660*/  @!PT LDS RZ, [RZ] ;  /* 0x00000000fffff984 */ /* 0x000fe20000000800 */
[----:B------:R2:W-:Y:S07]  /*6670*/  MEMBAR.ALL.CTA ;  /* 0x0000000000007992 */ /* 0x0005ee0000008000 */
[----:B--2---:R-:W2:Y:S02]  /*6680*/  FENCE.VIEW.ASYNC.S ;  /* 0x00000000000073c6 */ /* 0x004ea40000000000 */
[----:B--2---:R-:W-:Y:S06]  /*6690*/  BAR.SYNC.DEFER_BLOCKING 0x1, 0x80 ;  /* 0x0042000000007b1d */ /* 0x004fec0000010000 */
[----:B------:R-:W-:Y:S05]  /*66a0*/  @P0 BRA `(.L_x_112) ;  /* 0x0000000000340947 */ /* 0x000fea0003800000 */
[----:B------:R-:W-:Y:S01]  /*66b0*/  R2UR UR10, R38 ;  /* 0x00000000260a72ca */ /* 0x000fe200000e0000 */
[----:B------:R-:W-:Y:S01]  /*66c0*/  UIADD3 UR8, UP0, UPT, UR54, 0x680, URZ ;  /* 0x0000068036087890 */ /* 0x000fe2000ff1e0ff */
[----:B------:R-:W-:Y:S01]  /*66d0*/  UMOV UR43, UR36 ;  /* 0x00000024002b7c82 */ /* 0x000fe20008000000 */
[----:B------:R-:W-:Y:S02]  /*66e0*/  UIADD3 UR5, UPT, UPT, UR41, 0x20, URZ ;  /* 0x0000002029057890 */ /* 0x000fe4000fffe0ff */
[----:B------:R-:W-:Y:S01]  /*66f0*/  UIADD3.X UR9, UPT, UPT, URZ, UR55, URZ, UP0, !UPT ;  /* 0x00000037ff097290 */ /* 0x000fe200087fe4ff */
[----:B------:R-:W-:Y:S01]  /*6700*/  UMOV UR6, UR42 ;  /* 0x0000002a00067c82 */ /* 0x000fe20008000000 */
[----:B------:R-:W-:Y:S06]  /*6710*/  UMOV UR7, UR36 ;  /* 0x0000002400077c82 */ /* 0x000fec0008000000 */
[----:B------:R-:W-:Y:S04]  /*6720*/  UIADD3 UR10, UPT, UPT, UR48, UR10, URZ ;  /* 0x0000000a300a7290 */ /* 0x000fe8000fffe0ff */
[----:B------:R-:W-:Y:S02]  /*6730*/  UIADD3 UR40, UPT, UPT, UR10, 0x200, URZ ;  /* 0x000002000a287890 */ /* 0x000fe4000fffe0ff */
[----:B------:R-:W-:Y:S07]  /*6740*/  UIADD3 UR4, UPT, UPT, UR10, 0xa00, URZ ;  /* 0x00000a000a047890 */ /* 0x000fee000fffe0ff */
[----:B------:R2:W-:Y:S02]  /*6750*/  UTMASTG.3D [UR40], [UR8] ;  /* 0x00000028080073b5 */ /* 0x0005e40008010000 */
[----:B------:R2:W-:Y:S02]  /*6760*/  UTMASTG.3D [UR4], [UR8] ;  /* 0x00000004080073b5 */ /* 0x0005e40008010000 */
[----:B--2---:R0:W-:Y:S02]  /*6770*/  UTMACMDFLUSH ;  /* 0x00000000000079b7 */ /* 0x0041e40000000000 */
.L_x_112:
[----:B------:R-:W-:Y:S05]  /*6780*/  BSYNC.RECONVERGENT B0 ;  /* 0x0000000000007941 */ /* 0x000fea0003800200 */
.L_x_111:
[----:B------:R-:W-:Y:S01]  /*6790*/  UIADD3 UR40, UPT, UPT, UR56, 0x1, URZ ;  /* 0x0000000138287890 */ /* 0x000fe2000fffe0ff */
[----:B------:R-:W-:Y:S03]  /*67a0*/  BSSY.RECONVERGENT B0, `(.L_x_113) ;  /* 0x0000005000007945 */ /* 0x000fe60003800200 */
[----:B------:R-:W-:Y:S04]  /*67b0*/  UISETP.NE.AND UP0, UPT, UR40, 0x3, UPT ;  /* 0x000000032800788c */ /* 0x000fe8000bf05270 */
[----:B------:R-:W-:Y:S01]  /*67c0*/  USEL UR43, UR40, URZ, UP0 ;  /* 0x000000ff282b7287 */ /* 0x000fe20008000000 */
[----:B------:R-:W-:Y:S11]  /*67d0*/  @P0 BRA `(.L_x_114) ;  /* 0x0000000000040947 */ /* 0x000ff60003800000 */
[----:B------:R-:W-:Y:S04]  /*67e0*/  DEPBAR.LE SB0, 0x1 ;  /* 0x000080400000791a */ /* 0x000fe80000000000 */
.L_x_114:
[----:B------:R-:W-:Y:S05]  /*67f0*/  BSYNC.RECONVERGENT B0 ;  /* 0x0000000000007941 */ /* 0x000fea0003800200 */
.L_x_113:
[----:B------:R-:W-:Y:S01]  /*6800*/  BAR.SYNC.DEFER_BLOCKING 0x1, 0x80 ;  /* 0x0042000000007b1d */ /* 0x000fe20000010000 */
[----:B------:R-:W-:Y:S01]  /*6810*/  ISETP.NE.AND P1, PT, R79, RZ, PT ;  /* 0x000000ff4f00720c */ /* 0x000fe20003f25270 */
[----:B------:R-:W-:Y:S01]  /*6820*/  UISETP.NE.AND UP0, UPT, UR50, URZ, UPT ;  /* 0x000000ff3200728c */ /* 0x000fe2000bf05270 */
[----:B------:R-:W-:Y:S11]  /*6830*/  LEA R2, R80, UR48, 0x3 ;  /* 0x0000003050027c11 */ /* 0x000ff6000f8e18ff */
[----:B------:R-:W-:Y:S01]  /*6840*/  @P1 SHF.L.U32 R3, R83, 0x1f, RZ ;  /* 0x0000001f53031819 */ /* 0x000fe200000006ff */
[----:B------:R-:W-:Y:S06]  /*6850*/  BRA.U !UP0, `(.L_x_115) ;  /* 0x0000000108247547 */ /* 0x000fec000b800000 */
[----:B------:R-:W-:Y:S01]  /*6860*/  IMAD.U32 R5, RZ, RZ, UR49 ;  /* 0x00000031ff057e24 */ /* 0x000fe2000f8e00ff */
[----:B------:R-:W-:Y:S01]  /*6870*/  MOV R0, UR37 ;  /* 0x0000002500007c02 */ /* 0x000fe20008000f00 */
[----:B------:R-:W-:Y:S03]  /*6880*/  UIADD3 UR49, UPT, UPT, UR49, 0x1, URZ ;  /* 0x0000000131317890 */ /* 0x000fe6000fffe0ff */
[----:B------:R-:W-:Y:S01]  /*6890*/  @P1 LEA R5, R5, UR48, 0x3 ;  /* 0x0000003005051c11 */ /* 0x000fe2000f8e18ff */
[----:B------:R-:W-:Y:S04]  /*68a0*/  UISETP.NE.AND UP0, UPT, UR49, 0x3, UPT ;  /* 0x000000033100788c */ /* 0x000fe8000bf05270 */
[----:B------:R-:W-:Y:S01]  /*68b0*/  @P1 VIADD R5, R5, 0x48 ;  /* 0x0000004805051836 */ /* 0x000fe20000000000 */
[----:B------:R-:W-:Y:S04]  /*68c0*/  USEL UR49, UR49, URZ, UP0 ;  /* 0x000000ff31317287 */ /* 0x000fe80008000000 */
[----:B------:R-:W-:Y:S04]  /*68d0*/  @P1 PRMT R0, R0, 0x654, R5 ;  /* 0x0000065400001816 */ /* 0x000fe80000000005 */
[----:B------:R2:W-:Y:S04]  /*68e0*/  @P1 SYNCS.ARRIVE.TRANS64.RED.A1T0 RZ, [R0+URZ], RZ ;  /* 0x000000ff00ff19a7 */ /* 0x0005e800081004ff */
.L_x_115:
[----:B------:R-:W3:Y:S01]  /*68f0*/  @P1 SYNCS.PHASECHK.TRANS64.TRYWAIT P0, [R2+URZ+0x30], R3 ;  /* 0x00003003020015a7 */ /* 0x000ee200080011ff */
[----:B------:R-:W-:Y:S01]  /*6900*/  BSSY B1, `(.L_x_116) ;  /* 0x0000012000017945 */ /* 0x000fe20003800000 */
[----:B---3--:R-:W-:Y:S03]  /*6910*/  @P1 SEL R82, RZ, 0x1, !P0 ;  /* 0x00000001ff521807 */ /* 0x008fe60004000000 */
[----:B------:R-:W-:Y:S05]  /*6920*/  @!P1 BRA `(.L_x_117) ;  /* 0x00000000003c9947 */ /* 0x000fea0003800000 */
[----:B------:R-:W-:Y:S01]  /*6930*/  ISETP.NE.AND P1, PT, R85, RZ, PT ;  /* 0x000000ff5500720c */ /* 0x000fe20003f25270 */
[----:B------:R-:W-:Y:S01]  /*6940*/  BSSY B0, `(.L_x_118) ;  /* 0x0000009000007945 */ /* 0x000fe20003800000 */
[----:B------:R-:W-:Y:S11]  /*6950*/  ISETP.NE.AND P0, PT, R82, RZ, PT ;  /* 0x000000ff5200720c */ /* 0x000ff60003f05270 */
[----:B------:R-:W-:Y:S05]  /*6960*/  @P1 IMAD R80, R80, 0x1000, R81 ;  /* 0x0000100050501824 */ /* 0x000fea00078e0251 */
[----:B------:R-:W-:Y:S05]  /*6970*/  @P1 IADD3 R3, PT, PT, R80, UR48, RZ ;  /* 0x0000003050031c10 */ /* 0x000fea000fffe0ff */
[----:B--2---:R-:W-:Y:S01]  /*6980*/  @P1 IMAD.IADD R0, R84, 0x1, R3 ;  /* 0x0000000154001824 */ /* 0x004fe200078e0203 */
[----:B------:R-:W-:Y:S06]  /*6990*/  @P0 BRA `(.L_x_119) ;  /* 0x00000000000c0947 */ /* 0x000fec0003800000 */
[----:B------:R-:W-:Y:S04]  /*69a0*/  SHF.L.U32 R83, R83, 0x1f, RZ ;  /* 0x0000001f53537819 */ /* 0x000fe800000006ff */
[----:B------:R-:W2:Y:S02]  /*69b0*/  SYNCS.PHASECHK.TRANS64.TRYWAIT P0, [R2+URZ+0x30], R83 ;  /* 0x00003053020075a7 */ /* 0x000ea400080011ff */
[----:B--2---:R-:W-:Y:S05]  /*69c0*/  @!P0 BRA `(.L_x_120) ;  /* 0x0000001400808947 */ /* 0x004fea0003800000 */
.L_x_119:
[----:B------:R-:W-:Y:S05]  /*69d0*/  BSYNC B0 ;  /* 0x0000000000007941 */ /* 0x000fea0003800000 */
.L_x_118:
[----:B------:R-:W-:Y:S11]  /*69e0*/  ISETP.NE.AND P0, PT, R85, RZ, PT ;  /* 0x000000ff5500720c */ /* 0x000ff60003f05270 */
[----:B------:R-:W-:Y:S02]  /*69f0*/  @!UPT UIADD3 URZ, UPT, UPT, URZ, URZ, URZ ;  /* 0x000000fffffff290 */ /* 0x000fe4000fffe0ff */
[----:B------:R3:W4:Y:S04]  /*6a00*/  @P0 LDS.128 R40, [R80+UR48+0x200] ;  /* 0x0002003050280984 */ /* 0x0007280008000c00 */
[----:B------:R3:W1:Y:S02]  /*6a10*/  @P0 LDS.128 R48, [R0+0x200] ;  /* 0x0002000000300984 */ /* 0x0006640000000c00 */
.L_x_117:
[----:B------:R-:W-:Y:S05]  /*6a20*/  BSYNC B1 ;  /* 0x0000000000017941 */ /* 0x000fea0003800000 */
.L_x_116:
[----:B------:R-:W-:Y:S05]  /*6a30*/  VIADD R3, R34, 0x10 ;  /* 0x0000001022037836 */ /* 0x000fea0000000000 */
[----:B------:R-:W-:Y:S04]  /*6a40*/  SHF.R.U32.HI R3, RZ, 0x15, R3 ;  /* 0x00000015ff037819 */ /* 0x000fe80000011603 */
[----:B------:R-:W-:Y:S11]  /*6a50*/  LOP3.LUT P0, RZ, R3, 0x3, R70, 0x48, !PT ;  /* 0x0000000303ff7812 */ /* 0x000ff60007804846 */
[----:B------:R-:W-:Y:S02]  /*6a60*/  @!UPT UIADD3 URZ, UPT, UPT, URZ, URZ, URZ ;  /* 0x000000fffffff290 */ /* 0x000fe4000fffe0ff */
[----:B------:R-:W-:Y:S05]  /*6a70*/  @!P0 BRA `(.L_x_121) ;  /* 0x0000000000408947 */ /* 0x000fea0003800000 */
[----:B------:R-:W5:Y:S01]  /*6a80*/  LDCU.64 UR8, c[0x4][0x70] ;  /* 0x01000e00ff0877ac */ /* 0x000f620008000a00 */
[----:B------:R-:W-:Y:S01]  /*6a90*/  MOV R3, 0x0 ;  /* 0x0000000000037802 */ /* 0x000fe20000000f00 */
[----:B------:R-:W-:Y:S02]  /*6aa0*/  HFMA2 R12, -RZ, RZ, 0, 5.9604644775390625e-08 ;  /* 0x00000001ff0c7431 */ /* 0x000fe400000001ff */
[----:B------:R-:W-:Y:S02]  /*6ab0*/  IMAD.MOV.U32 R8, RZ, RZ, 0x192 ;  /* 0x00000192ff087424 */ /* 0x000fe400078e00ff */
[----:B------:R-:W-:Y:S01]  /*6ac0*/  IMAD.MOV.U32 R13, RZ, RZ, RZ ;  /* 0x000000ffff0d7224 */ /* 0x000fe200078e00ff */
[----:B------:R-:W3:Y:S01]  /*6ad0*/  LDCU.64 UR6, c[0x4][0x78] ;  /* 0x01000f00ff0677ac */ /* 0x000ee20008000a00 */
[----:B--2---:R-:W2:Y:S01]  /*6ae0*/  LDC.64 R2, c[0x4][R3] ;  /* 0x0100000003027b82 */ /* 0x004ea20000000a00 */
[----:B------:R-:W4:Y:S01]  /*6af0*/  LDCU.64 UR4, c[0x4][0x10] ;  /* 0x01000200ff0477ac */ /* 0x000f220008000a00 */
[----:B-----5:R-:W-:Y:S01]  /*6b00*/  MOV R5, UR9 ;  /* 0x0000000900057c02 */ /* 0x020fe20008000f00 */
[----:B------:R-:W-:Y:S01]  /*6b10*/  IMAD.U32 R4, RZ, RZ, UR8 ;  /* 0x00000008ff047e24 */ /* 0x000fe2000f8e00ff */
[----:B---3--:R-:W-:Y:S01]  /*6b20*/  MOV R7, UR7 ;  /* 0x0000000700077c02 */ /* 0x008fe20008000f00 */
[----:B------:R-:W-:Y:S01]  /*6b30*/  IMAD.U32 R6, RZ, RZ, UR6 ;  /* 0x00000006ff067e24 */ /* 0x000fe2000f8e00ff */
[----:B----4-:R-:W-:Y:S01]  /*6b40*/  MOV R11, UR5 ;  /* 0x00000005000b7c02 */ /* 0x010fe20008000f00 */
[----:B------:R-:W-:Y:S02]  /*6b50*/  IMAD.U32 R10, RZ, RZ, UR4 ;  /* 0x00000004ff0a7e24 */ /* 0x000fe4000f8e00ff */
[----:B------:R-:W-:Y:S07]  /*6b60*/  LEPC R20, `(.L_x_121) ;  /* 0x000000001014794e */ /* 0x000fee0000000000 */
[----:B-12---:R-:W-:Y:S05]  /*6b70*/  CALL.ABS.NOINC R2 ;  /* 0x0000000002007343 */ /* 0x006fea0003c00000 */
.L_x_121:
[----:B------:R-:W-:Y:S01]  /*6b80*/  ISETP.NE.AND P0, PT, R74, RZ, PT ;  /* 0x000000ff4a00720c */ /* 0x000fe20003f05270 */
[----:B------:R-:W-:Y:S05]  /*6b90*/  WARPSYNC.ALL ;  /* 0x0000000000007948 */ /* 0x000fea0003800000 */
[----:B------:R-:W-:Y:S01]  /*6ba0*/  R2UR UR4, R34 ;  /* 0x00000000220472ca */ /* 0x000fe200000e0000 */
[--C-:B----4-:R-:W-:Y:S01]  /*6bb0*/  HADD2.F32 R20, -RZ, R40.reuse.H0_H0 ;  /* 0x20000028ff147230 */ /* 0x110fe20000004100 */
[----:B------:R-:W-:Y:S01]  /*6bc0*/  MOV R81, UR43 ;  /* 0x0000002b00517c02 */ /* 0x000fe20008000f00 */
[----:B------:R-:W-:Y:S01]  /*6bd0*/  HADD2.F32 R36, -RZ, R40.H1_H1 ;  /* 0x30000028ff247230 */ /* 0x000fe20000004100 */
[----:B------:R-:W-:Y:S01]  /*6be0*/  IADD3 R76, PT, PT, R76, 0xb0, RZ ;  /* 0x000000b04c4c7810 */ /* 0x000fe20007ffe0ff */
[--C-:B------:R-:W-:Y:S01]  /*6bf0*/  HADD2.F32 R21, -RZ, R41.reuse.H0_H0 ;  /* 0x20000029ff157230 */ /* 0x100fe20000004100 */
[----:B------:R-:W-:Y:S01]  /*6c00*/  LEA R82, R81, R68, 0xb ;  /* 0x0000004451527211 */ /* 0x000fe200078e58ff */
[----:B------:R-:W-:Y:S01]  /*6c10*/  HADD2.F32 R37, -RZ, R41.H1_H1 ;  /* 0x30000029ff257230 */ /* 0x000fe20000004100 */
[----:B------:R-:W-:Y:S01]  /*6c20*/  LOP3.LUT R76, R76, 0xfefffff8, RZ, 0xc0, !PT ;  /* 0xfefffff84c4c7812 */ /* 0x000fe200078ec0ff */
[--C-:B-1----:R-:W-:Y:S01]  /*6c30*/  HADD2.F32 R39, -RZ, R42.reuse.H0_H0 ;  /* 0x2000002aff277230 */ /* 0x102fe20000004100 */
[----:B------:R-:W-:Y:S01]  /*6c40*/  LEA R85, R82, UR48, 0x1 ;  /* 0x0000003052557c11 */ /* 0x000fe2000f8e08ff */
[----:B------:R-:W-:Y:S01]  /*6c50*/  HADD2.F32 R38, -RZ, R42.H1_H1 ;  /* 0x3000002aff267230 */ /* 0x000fe20000004100 */
[----:B------:R-:W-:Y:S01]  /*6c60*/  BSSY.RECONVERGENT B0, `(.L_x_122) ;  /* 0x000004f000007945 */ /* 0x000fe20003800200 */
[----:B------:R-:W1:Y:S01]  /*6c70*/  LDTM.x16 R4, tmem[UR4+0x10] ;  /* 0x00001004000479ee */ /* 0x000e620008240000 */
[----:B------:R-:W-:Y:S01]  /*6c80*/  NOP ;  /* 0x0000000000007918 */ /* 0x000fe20000000000 */
[----:B-1----:R1:W-:Y:S01]  /*6c90*/  SYNCS.ARRIVE.TRANS64.RED.A1T0 RZ, [R76+URZ], RZ ;  /* 0x000000ff4cff79a7 */ /* 0x0023e200081004ff */
[----:B------:R-:W-:Y:S01]  /*6ca0*/  IADD3 R84, PT, PT, R84, R85, RZ ;  /* 0x0000005554547210 */ /* 0x000fe20007ffe0ff */
[--C-:B------:R-:W-:Y:S02]  /*6cb0*/  HADD2.F32 R40, -RZ, R43.reuse.H0_H0 ;  /* 0x2000002bff287230 */ /* 0x100fe40000004100 */
[----:B------:R-:W-:Y:S02]  /*6cc0*/  HADD2.F32 R42, -RZ, R43.H1_H1 ;  /* 0x3000002bff2a7230 */ /* 0x000fe40000004100 */
        /* <DEDUP_REMOVED lines=8> */
[C---:B------:R-:W-:Y:S01]  /*6d50*/  FMUL R4, R32.reuse, R4 ;  /* 0x0000000420047220 */ /* 0x040fe20000400000 */
[C---:B------:R-:W-:Y:S01]  /*6d60*/  FMUL R5, R32.reuse, R5 ;  /* 0x0000000520057220 */ /* 0x040fe20000400000 */
[C---:B------:R-:W-:Y:S01]  /*6d70*/  FMUL R6, R32.reuse, R6 ;  /* 0x0000000620067220 */ /* 0x040fe20000400000 */
[C---:B--23--:R-:W-:Y:S01]  /*6d80*/  FMUL R0, R32.reuse, R7 ;  /* 0x0000000720007220 */ /* 0x04cfe20000400000 */
[C---:B------:R-:W-:Y:S01]  /*6d90*/  FFMA R4, R35.reuse, R20, R4 ;  /* 0x0000001423047223 */ /* 0x040fe20000000004 */
[C---:B------:R-:W-:Y:S01]  /*6da0*/  FMUL R2, R32.reuse, R8 ;  /* 0x0000000820027220 */ /* 0x040fe20000400000 */
        /* <DEDUP_REMOVED lines=20> */
[----:B------:R-:W-:Y:S01]  /*6ef0*/  FFMA R15, R35, R46, R15 ;  /* 0x0000002e230f7223 */ /* 0x000fe2000000000f */
[----:B------:R-:W-:Y:S01]  /*6f00*/  FMUL R19, R32, R19 ;  /* 0x0000001320137220 */ /* 0x000fe20000400000 */
[----:B------:R-:W-:Y:S01]  /*6f10*/  F2FP.F16.F32.PACK_AB R64, R5, R4 ;  /* 0x000000040540723e */ /* 0x000fe200000000ff */
[C---:B------:R-:W-:Y:S01]  /*6f20*/  FFMA R12, R35.reuse, R45, R12 ;  /* 0x0000002d230c7223 */ /* 0x040fe2000000000c */
        /* <DEDUP_REMOVED lines=20> */
[----:B------:R-:W-:Y:S02]  /*7070*/  UIADD3 UR12, UP0, UPT, UR54, 0x680, URZ ;  /* 0x00000680360c7890 */ /* 0x000fe4000ff1e0ff */
[----:B------:R-:W-:Y:S02]  /*7080*/  ULEA UR4, UR43, UR48, 0xc ;  /* 0x000000302b047291 */ /* 0x000fe4000f8e60ff */
[----:B------:R-:W-:Y:S02]  /*7090*/  UIADD3 UR9, UPT, UPT, UR41, 0x10, URZ ;  /* 0x0000001029097890 */ /* 0x000fe4000fffe0ff */
[----:B------:R-:W-:Y:S02]  /*70a0*/  UIADD3 UR8, UPT, UPT, UR4, 0x200, URZ ;  /* 0x0000020004087890 */ /* 0x000fe4000fffe0ff */
[----:B------:R-:W-:Y:S01]  /*70b0*/  UIADD3.X UR13, UPT, UPT, URZ, UR55, URZ, UP0, !UPT ;  /* 0x00000037ff0d7290 */ /* 0x000fe200087fe4ff */
[----:B------:R-:W-:Y:S01]  /*70c0*/  UMOV UR10, UR42 ;  /* 0x0000002a000a7c82 */ /* 0x000fe20008000000 */
[----:B------:R-:W-:Y:S01]  /*70d0*/  UMOV UR11, UR36 ;  /* 0x00000024000b7c82 */ /* 0x000fe20008000000 */
[----:B------:R-:W-:Y:S02]  /*70e0*/  UIADD3 UR5, UPT, UPT, UR41, 0x30, URZ ;  /* 0x0000003029057890 */ /* 0x000fe4000fffe0ff */
[----:B------:R-:W-:Y:S01]  /*70f0*/  UIADD3 UR4, UPT, UPT, UR4, 0xa00, URZ ;  /* 0x00000a0004047890 */ /* 0x000fe2000fffe0ff */
[----:B------:R-:W-:Y:S03]  /*7100*/  UMOV UR6, UR42 ;  /* 0x0000002a00067c82 */ /* 0x000fe60008000000 */
[----:B------:R2:W-:Y:S01]  /*7110*/  UTMASTG.3D [UR8], [UR12] ;  /* 0x000000080c0073b5 */ /* 0x0005e20008010000 */
[----:B------:R-:W-:Y:S04]  /*7120*/  UMOV UR7, UR36 ;  /* 0x0000002400077c82 */ /* 0x000fe80008000000 */
[----:B------:R2:W-:Y:S02]  /*7130*/  UTMASTG.3D [UR4], [UR12] ;  /* 0x000000040c0073b5 */ /* 0x0005e40008010000 */
[----:B--2---:R0:W-:Y:S02]  /*7140*/  UTMACMDFLUSH ;  /* 0x00000000000079b7 */ /* 0x0041e40000000000 */
.L_x_123:
[----:B------:R-:W-:Y:S05]  /*7150*/  BSYNC.RECONVERGENT B0 ;  /* 0x0000000000007941 */ /* 0x000fea0003800200 */
.L_x_122:
[----:B------:R-:W-:Y:S01]  /*7160*/  UIADD3 UR43, UPT, UPT, UR43, 0x1, URZ ;  /* 0x000000012b2b7890 */ /* 0x000fe2000fffe0ff */
[----:B------:R-:W-:Y:S03]  /*7170*/  BSSY.RECONVERGENT B0, `(.L_x_124) ;  /* 0x0000008000007945 */ /* 0x000fe60003800200 */
[----:B------:R-:W-:Y:S04]  /*7180*/  UISETP.NE.AND UP0, UPT, UR43, 0x3, UPT ;  /* 0x000000032b00788c */ /* 0x000fe8000bf05270 */
[----:B------:R-:W-:Y:S02]  /*7190*/  UISETP.EQ.XOR UP1, UPT, UR40, 0x3, !UP0 ;  /* 0x000000032800788c */ /* 0x000fe4000c722a70 */
[----:B------:R-:W-:Y:S02]  /*71a0*/  USEL UR56, UR43, URZ, UP0 ;  /* 0x000000ff2b387287 */ /* 0x000fe40008000000 */
[----:B------:R-:W-:Y:S04]  /*71b0*/  USEL UR4, URZ, 0x1, !UP1 ;  /* 0x00000001ff047887 */ /* 0x000fe8000c800000 */
[----:B------:R-:W-:Y:S01]  /*71c0*/  ULOP3.LUT UR51, UR51, UR4, URZ, 0x3c, !UPT ;  /* 0x0000000433337292 */ /* 0x000fe2000f8e3cff */
[----:B------:R-:W-:Y:S11]  /*71d0*/  @P0 BRA `(.L_x_125) ;  /* 0x0000000000040947 */ /* 0x000ff60003800000 */
[----:B------:R-:W-:Y:S04]  /*71e0*/  DEPBAR.LE SB0, 0x1 ;  /* 0x000080400000791a */ /* 0x000fe80000000000 */
.L_x_125:
[----:B------:R-:W-:Y:S05]  /*71f0*/  BSYNC.RECONVERGENT B0 ;  /* 0x0000000000007941 */ /* 0x000fea0003800200 */
.L_x_124:
[----:B------:R-:W-:Y:S01]  /*7200*/  BAR.SYNC.DEFER_BLOCKING 0x1, 0x80 ;  /* 0x0042000000007b1d */ /* 0x000fe20000010000 */
[----:B------:R-:W-:Y:S01]  /*7210*/  UISETP.NE.AND UP0, UPT, UR50, -0x2, UPT ;  /* 0xfffffffe3200788c */ /* 0x000fe2000bf05270 */
[----:B------:R-:W-:Y:S08]  /*7220*/  IADD3 R0, PT, PT, R30, 0x1, RZ ;  /* 0x000000011e007810 */ /* 0x000ff00007ffe0ff */
[----:B------:R-:W-:Y:S05]  /*7230*/  BRA.U !UP0, `(.L_x_126) ;  /* 0x0000000108287547 */ /* 0x000fea000b800000 */
[----:B------:R-:W-:Y:S01]  /*7240*/  ISETP.NE.AND P0, PT, R79, RZ, PT ;  /* 0x000000ff4f00720c */ /* 0x000fe20003f05270 */
[----:B------:R-:W-:Y:S01]  /*7250*/  IMAD.U32 R3, RZ, RZ, UR49 ;  /* 0x00000031ff037e24 */ /* 0x000fe2000f8e00ff */
[----:B------:R-:W-:Y:S01]  /*7260*/  UIADD3 UR49, UPT, UPT, UR49, 0x1, URZ ;  /* 0x0000000131317890 */ /* 0x000fe2000fffe0ff */
[----:B------:R-:W-:Y:S03]  /*7270*/  IMAD.U32 R2, RZ, RZ, UR37 ;  /* 0x00000025ff027e24 */ /* 0x000fe6000f8e00ff */
[----:B------:R-:W-:Y:S04]  /*7280*/  UISETP.NE.AND UP0, UPT, UR49, 0x3, UPT ;  /* 0x000000033100788c */ /* 0x000fe8000bf05270 */
[----:B------:R-:W-:Y:S03]  /*7290*/  USEL UR49, UR49, URZ, UP0 ;  /* 0x000000ff31317287 */ /* 0x000fe60008000000 */
[----:B------:R-:W-:Y:S05]  /*72a0*/  @P0 LEA R3, R3, UR48, 0x3 ;  /* 0x0000003003030c11 */ /* 0x000fea000f8e18ff */
[----:B------:R-:W-:Y:S05]  /*72b0*/  @P0 VIADD R3, R3, 0x48 ;  /* 0x0000004803030836 */ /* 0x000fea0000000000 */
[----:B------:R-:W-:Y:S04]  /*72c0*/  @P0 PRMT R2, R2, 0x654, R3 ;  /* 0x0000065402020816 */ /* 0x000fe80000000003 */
[----:B------:R2:W-:Y:S03]  /*72d0*/  @P0 SYNCS.ARRIVE.TRANS64.RED.A1T0 RZ, [R2+URZ], RZ ;  /* 0x000000ff02ff09a7 */ /* 0x0005e600081004ff */
.L_x_126:
[----:B------:R-:W-:Y:S01]  /*72e0*/  ISETP.NE.AND P2, PT, R75, RZ, PT ;  /* 0x000000ff4b00720c */ /* 0x000fe20003f45270 */
[----:B------:R-:W-:Y:S01]  /*72f0*/  UIADD3 UR50, UPT, UPT, UR50, 0x2, URZ ;  /* 0x0000000232327890 */ /* 0x000fe2000fffe0ff */
[----:B------:R-:W-:Y:S01]  /*7300*/  ISETP.NE.AND P0, PT, R78, 0x2, PT ;  /* 0x000000024e00780c */ /* 0x000fe20003f05270 */
[----:B------:R-:W-:Y:S01]  /*7310*/  IMAD.IADD R20, R29, 0x1, R58 ;  /* 0x000000011d147824 */ /* 0x000fe200078e023a */
[----:B------:R-:W-:Y:S01]  /*7320*/  ISETP.NE.AND P1, PT, R0, 0x4, PT ;  /* 0x000000040000780c */ /* 0x000fe20003f25270 */
[----:B------:R-:W-:Y:S01]  /*7330*/  IMAD.IADD R21, R31, 0x1, R60 ;  /* 0x000000011f157824 */ /* 0x000fe200078e023c */
[----:B------:R-:W-:Y:S02]  /*7340*/  SEL R3, RZ, 0x1, P0 ;  /* 0x00000001ff037807 */ /* 0x000fe40000000000 */
[----:B--2---:R-:W-:Y:S02]  /*7350*/  SEL R2, RZ, 0x1, P1 ;  /* 0x00000001ff027807 */ /* 0x004fe40000800000 */
[----:B------:R-:W-:Y:S02]  /*7360*/  LOP3.LUT R72, R72, R3, RZ, 0x3c, !PT ;  /* 0x0000000348487212 */ /* 0x000fe400078e3cff */
[----:B------:R-:W-:Y:S02]  /*7370*/  LOP3.LUT R73, R73, R2, RZ, 0x3c, !PT ;  /* 0x0000000249497212 */ /* 0x000fe400078e3cff */
[----:B------:R-:W-:Y:S02]  /*7380*/  @P2 R2UR UR36, R71 ;  /* 0x00000000472422ca */ /* 0x000fe400000e0000 */
[----:B------:R-:W-:Y:S02]  /*7390*/  SEL R78, R78, RZ, P0 ;  /* 0x000000ff4e4e7207 */ /* 0x000fe40000000000 */
[----:B------:R-:W-:Y:S01]  /*73a0*/  SEL R30, R0, RZ, P1 ;  /* 0x000000ff001e7207 */ /* 0x000fe20000800000 */
[----:B------:R-:W-:Y:S10]  /*73b0*/  @P2 BRA `(.L_x_127) ;  /* 0xffffffdc00c82947 */ /* 0x000ff4000383ffff */
[----:B------:R-:W-:-:S09]  /*73c0*/  UISETP.NE.AND UP0, UPT, UR53, URZ, UPT ;  /* 0x000000ff3500728c */ /* 0x000fd2000bf05270 */
[----:B------:R-:W-:Y:S05]  /*73d0*/  BRA.U !UP0, `(.L_x_128) ;  /* 0x0000000108487547 */ /* 0x000fea000b800000 */
[----:B------:R-:W2:Y:S02]  /*73e0*/  LDCU.64 UR4, c[0x0][0x890] ;  /* 0x00011200ff0477ac */ /* 0x000ea40008000a00 */
[----:B--2---:R-:W-:-:S04]  /*73f0*/  UISETP.NE.U32.AND UP0, UPT, UR4, URZ, UPT ;  /* 0x000000ff0400728c */ /* 0x004fc8000bf05070 */
[----:B------:R-:W-:-:S09]  /*7400*/  UISETP.NE.AND.EX UP0, UPT, UR5, URZ, UPT, UP0 ;  /* 0x000000ff0500728c */ /* 0x000fd2000bf05300 */
[----:B------:R-:W-:Y:S05]  /*7410*/  BRA.U UP0, `(.L_x_129) ;  /* 0x00000001000c7547 */ /* 0x000fea000b800000 */
[----:B------:R-:W-:-:S13]  /*7420*/  FSETP.NEU.AND P0, PT, R35, RZ, PT ;  /* 0x000000ff2300720b */ /* 0x000fda0003f0d000 */
[----:B------:R-:W-:Y:S05]  /*7430*/  @!P0 EXIT ;  /* 0x000000000000894d */ /* 0x000fea0003800000 */
[----:B------:R-:W-:Y:S05]  /*7440*/  BRA `(.L_x_128) ;  /* 0x00000000002c7947 */ /* 0x000fea0003800000 */
.L_x_129:
[----:B------:R-:W-:Y:S01]  /*7450*/  ISETP.NE.AND P0, PT, R77, RZ, PT ;  /* 0x000000ff4d00720c */ /* 0x000fe20003f05270 */
[----:B------:R-:W-:-:S12]  /*7460*/  BSSY.RECONVERGENT B0, `(.L_x_128) ;  /* 0x0000009000007945 */ /* 0x000fd80003800200 */
[----:B------:R-:W-:Y:S05]  /*7470*/  @P0 BRA `(.L_x_130) ;  /* 0x0000000000140947 */ /* 0x000fea0003800000 */
[----:B------:R-:W2:Y:S02]  /*7480*/  LDCU.64 UR4, c[0x0][0x888] ;  /* 0x00011100ff0477ac */ /* 0x000ea40008000a00 */
[----:B--2---:R-:W-:-:S04]  /*7490*/  ISETP.NE.U32.AND P0, PT, RZ, UR4, PT ;  /* 0x00000004ff007c0c */ /* 0x004fc8000bf05070 */
[----:B------:R-:W-:-:S13]  /*74a0*/  ISETP.NE.AND.EX P0, PT, RZ, UR5, PT, P0 ;  /* 0x00000005ff007c0c */ /* 0x000fda000bf05300 */
[----:B------:R-:W-:Y:S05]  /*74b0*/  @!P0 EXIT ;  /* 0x000000000000894d */ /* 0x000fea0003800000 */
[----:B------:R-:W-:Y:S05]  /*74c0*/  BRA `(.L_x_131) ;  /* 0x0000000000087947 */ /* 0x000fea0003800000 */
.L_x_130:
[----:B------:R-:W-:-:S13]  /*74d0*/  FSETP.NEU.AND P0, PT, R35, RZ, PT ;  /* 0x000000ff2300720b */ /* 0x000fda0003f0d000 */
[----:B------:R-:W-:Y:S05]  /*74e0*/  @!P0 EXIT ;  /* 0x000000000000894d */ /* 0x000fea0003800000 */
.L_x_131:
[----:B------:R-:W-:Y:S05]  /*74f0*/  BSYNC.RECONVERGENT B0 ;  /* 0x0000000000007941 */ /* 0x000fea0003800200 */
.L_x_128:
[----:B------:R-:W-:Y:S01]  /*7500*/  ULEA UR4, UR49, UR48, 0x3 ;  /* 0x0000003031047291 */ /* 0x000fe2000f8e18ff */
[----:B------:R-:W-:-:S04]  /*7510*/  DEPBAR.LE SB0, 0x0 ;  /* 0x000080000000791a */ /* 0x000fc80000000000 */
[----:B------:R-:W-:-:S04]  /*7520*/  UIADD3 UR4, UPT, UPT, UR4, 0x48, URZ ;  /* 0x0000004804047890 */ /* 0x000fc8000fffe0ff */
[----:B------:R-:W-:-:S09]  /*7530*/  UPRMT UR4, UR37, 0x654, UR4 ;  /* 0x0000065425047896 */ /* 0x000fd20008000004 */
[----:B------:R-:W-:Y:S01]  /*7540*/  SYNCS.ARRIVE.TRANS64.RED.A1T0 RZ, [UR4], RZ ;  /* 0x000000ffffff79a7 */ /* 0x000fe20008100404 */
[----:B------:R-:W-:Y:S05]  /*7550*/  EXIT ;  /* 0x000000000000794d */ /* 0x000fea0003800000 */
.L_x_24:
[----:B--2---:R2:W4:Y:S02]  /*7560*/  SYNCS.PHASECHK.TRANS64.TRYWAIT P0, [R3+URZ+0xe0], R2 ;  /* 0x0000e002030075a7 */ /* 0x00452400080011ff */
[----:B----4-:R-:W-:Y:S05]  /*7570*/  @!P0 NANOSLEEP.SYNCS 0x989680 ;  /* 0x009896800000895d */ /* 0x010fea0003900000 */
[----:B------:R-:W4:Y:S02]  /*7580*/  @!P0 SYNCS.PHASECHK.TRANS64 P0, [R3+URZ+0xe0], R2 ;  /* 0x0000e002030085a7 */ /* 0x000f2400080010ff */
[----:B----4-:R-:W-:Y:S05]  /*7590*/  @!P0 BRA `(.L_x_24) ;  /* 0xfffffffc00f08947 */ /* 0x010fea000383ffff */
[----:B------:R-:W-:Y:S05]  /*75a0*/  BRA `(.L_x_132) ;  /* 0xffffffa0008c7947 */ /* 0x000fea000383ffff */
.L_x_27:
[----:B-1----:R-:W-:-:S07]  /*75b0*/  MOV R2, UR33 ;  /* 0x0000002100027c02 */ /* 0x002fce0008000f00 */
.L_x_133:
[----:B-1----:R1:W2:Y:S02]  /*75c0*/  SYNCS.PHASECHK.TRANS64.TRYWAIT P0, [R2+URZ+0x18], R5 ;  /* 0x00001805020075a7 */ /* 0x0022a400080011ff */
[----:B--2---:R-:W-:Y:S05]  /*75d0*/  @!P0 NANOSLEEP.SYNCS 0x989680 ;  /* 0x009896800000895d */ /* 0x004fea0003900000 */
[----:B------:R-:W2:Y:S02]  /*75e0*/  @!P0 SYNCS.PHASECHK.TRANS64 P0, [R2+URZ+0x18], R5 ;  /* 0x00001805020085a7 */ /* 0x000ea400080010ff */
[----:B--2---:R-:W-:Y:S05]  /*75f0*/  @!P0 BRA `(.L_x_133) ;  /* 0xfffffffc00f08947 */ /* 0x004fea000383ffff */
[----:B------:R-:W-:Y:S05]  /*7600*/  BRA `(.L_x_26) ;  /* 0xffffffa000f47947 */ /* 0x000fea000383ffff */
.L_x_34:
[----:B-1----:R-:W-:-:S07]  /*7610*/  MOV R2, UR17 ;  /* 0x0000001100027c02 */ /* 0x002fce0008000f00 */
.L_x_134:
[----:B-1----:R1:W2:Y:S02]  /*7620*/  SYNCS.PHASECHK.TRANS64.TRYWAIT P0, [R2+URZ+0x18], R5 ;  /* 0x00001805020075a7 */ /* 0x0022a400080011ff */
[----:B--2---:R-:W-:Y:S05]  /*7630*/  @!P0 NANOSLEEP.SYNCS 0x989680 ;  /* 0x009896800000895d */ /* 0x004fea0003900000 */
[----:B------:R-:W2:Y:S02]  /*7640*/  @!P0 SYNCS.PHASECHK.TRANS64 P0, [R2+URZ+0x18], R5 ;  /* 0x00001805020085a7 */ /* 0x000ea400080010ff */
[----:B--2---:R-:W-:Y:S05]  /*7650*/  @!P0 BRA `(.L_x_134) ;  /* 0xfffffffc00f08947 */ /* 0x004fea000383ffff */
[----:B------:R-:W-:Y:S05]  /*7660*/  BRA `(.L_x_33) ;  /* 0xffffffa400b07947 */ /* 0x000fea000383ffff */
.L_x_39:
[----:B-1----:R1:W2:Y:S02]  /*7670*/  SYNCS.PHASECHK.TRANS64.TRYWAIT P0, [R2+URZ+0x70], R3 ;  /* 0x00007003020075a7 */ /* 0x0022a400080011ff */
[----:B--2---:R-:W-:Y:S05]  /*7680*/  @!P0 NANOSLEEP.SYNCS 0x989680 ;  /* 0x009896800000895d */ /* 0x004fea0003900000 */
[----:B------:R-:W2:Y:S02]  /*7690*/  @!P0 SYNCS.PHASECHK.TRANS64 P0, [R2+URZ+0x70], R3 ;  /* 0x00007003020085a7 */ /* 0x000ea400080010ff */
[----:B--2---:R-:W-:Y:S05]  /*76a0*/  @!P0 BRA `(.L_x_39) ;  /* 0xfffffffc00f08947 */ /* 0x004fea000383ffff */
[----:B------:R-:W-:Y:S05]  /*76b0*/  BRA `(.L_x_135) ;  /* 0xffffffa800547947 */ /* 0x000fea000383ffff */
.L_x_43:
[----:B---3--:R-:W-:-:S07]  /*76c0*/  MOV R0, UR4 ;  /* 0x0000000400007c02 */ /* 0x008fce0008000f00 */
.L_x_136:
[----:B-1----:R1:W2:Y:S02]  /*76d0*/  SYNCS.PHASECHK.TRANS64.TRYWAIT P0, [R0+URZ], R3 ;  /* 0x00000003000075a7 */ /* 0x0022a400080011ff */
[----:B--2---:R-:W-:Y:S05]  /*76e0*/  @!P0 NANOSLEEP.SYNCS 0x989680 ;  /* 0x009896800000895d */ /* 0x004fea0003900000 */
[----:B------:R-:W2:Y:S02]  /*76f0*/  @!P0 SYNCS.PHASECHK.TRANS64 P0, [R0+URZ], R3 ;  /* 0x00000003000085a7 */ /* 0x000ea400080010ff */
[----:B--2---:R-:W-:Y:S05]  /*7700*/  @!P0 BRA `(.L_x_136) ;  /* 0xfffffffc00f08947 */ /* 0x004fea000383ffff */
[----:B------:R-:W-:Y:S05]  /*7710*/  BRA `(.L_x_137) ;  /* 0xffffffac00c47947 */ /* 0x000fea000383ffff */
.L_x_44:
[----:B---3--:R-:W-:-:S07]  /*7720*/  MOV R0, UR4 ;  /* 0x0000000400007c02 */ /* 0x008fce0008000f00 */
.L_x_138:
[----:B-1----:R1:W2:Y:S02]  /*7730*/  SYNCS.PHASECHK.TRANS64.TRYWAIT P0, [R0+URZ], R3 ;  /* 0x00000003000075a7 */ /* 0x0022a400080011ff */
[----:B--2---:R-:W-:Y:S05]  /*7740*/  @!P0 NANOSLEEP.SYNCS 0x989680 ;  /* 0x009896800000895d */ /* 0x004fea0003900000 */
[----:B------:R-:W2:Y:S02]  /*7750*/  @!P0 SYNCS.PHASECHK.TRANS64 P0, [R0+URZ], R3 ;  /* 0x00000003000085a7 */ /* 0x000ea400080010ff */
[----:B--2---:R-:W-:Y:S05]  /*7760*/  @!P0 BRA `(.L_x_138) ;  /* 0xfffffffc00f08947 */ /* 0x004fea000383ffff */
[----:B------:R-:W-:Y:S05]  /*7770*/  BRA `(.L_x_139) ;  /* 0xffffffac00d07947 */ /* 0x000fea000383ffff */
.L_x_47:
[----:B-1----:R1:W2:Y:S02]  /*7780*/  SYNCS.PHASECHK.TRANS64.TRYWAIT P0, [R0+URZ+0xd0], R5 ;  /* 0x0000d005000075a7 */ /* 0x0022a400080011ff */
[----:B--2---:R-:W-:Y:S05]  /*7790*/  @!P0 NANOSLEEP.SYNCS 0x989680 ;  /* 0x009896800000895d */ /* 0x004fea0003900000 */
[----:B------:R-:W2:Y:S02]  /*77a0*/  @!P0 SYNCS.PHASECHK.TRANS64 P0, [R0+URZ+0xd0], R5 ;  /* 0x0000d005000085a7 */ /* 0x000ea400080010ff */
[----:B--2---:R-:W-:Y:S05]  /*77b0*/  @!P0 BRA `(.L_x_47) ;  /* 0xfffffffc00f08947 */ /* 0x004fea000383ffff */
[----:B------:R-:W-:Y:S05]  /*77c0*/  BRA `(.L_x_140) ;  /* 0xffffffb000307947 */ /* 0x000fea000383ffff */
.L_x_48:
[----:B------:R-:W-:-:S07]  /*77d0*/  MOV R0, UR5 ;  /* 0x0000000500007c02 */ /* 0x000fce0008000f00 */
.L_x_141:
[----:B-1----:R1:W2:Y:S02]  /*77e0*/  SYNCS.PHASECHK.TRANS64.TRYWAIT P0, [R0+URZ+0x80], R7 ;  /* 0x00008007000075a7 */ /* 0x0022a400080011ff */
[----:B--2---:R-:W-:Y:S05]  /*77f0*/  @!P0 NANOSLEEP.SYNCS 0x989680 ;  /* 0x009896800000895d */ /* 0x004fea0003900000 */
[----:B------:R-:W2:Y:S02]  /*7800*/  @!P0 SYNCS.PHASECHK.TRANS64 P0, [R0+URZ+0x80], R7 ;  /* 0x00008007000085a7 */ /* 0x000ea400080010ff */
[----:B--2---:R-:W-:Y:S05]  /*7810*/  @!P0 BRA `(.L_x_141) ;  /* 0xfffffffc00f08947 */ /* 0x004fea000383ffff */
[----:B------:R-:W-:Y:S05]  /*7820*/  BRA `(.L_x_142) ;  /* 0xffffffb000407947 */ /* 0x000fea000383ffff */
.L_x_49:
[----:B-1----:R1:W2:Y:S02]  /*7830*/  SYNCS.PHASECHK.TRANS64.TRYWAIT P1, [R0+URZ+0x70], R5 ;  /* 0x00007005000075a7 */ /* 0x0022a400080211ff */
[----:B--2---:R-:W-:Y:S05]  /*7840*/  @!P1 NANOSLEEP.SYNCS 0x989680 ;  /* 0x009896800000995d */ /* 0x004fea0003900000 */
[----:B------:R-:W2:Y:S02]  /*7850*/  @!P1 SYNCS.PHASECHK.TRANS64 P1, [R0+URZ+0x70], R5 ;  /* 0x00007005000095a7 */ /* 0x000ea400080210ff */
[----:B--2---:R-:W-:Y:S05]  /*7860*/  @!P1 BRA `(.L_x_49) ;  /* 0xfffffffc00f09947 */ /* 0x004fea000383ffff */
[----:B------:R-:W-:Y:S05]  /*7870*/  BRA `(.L_x_143) ;  /* 0xffffffb000707947 */ /* 0x000fea000383ffff */
.L_x_52:
[----:B------:R-:W-:-:S07]  /*7880*/  MOV R0, UR5 ;  /* 0x0000000500007c02 */ /* 0x000fce0008000f00 */
.L_x_144:
[----:B-1----:R1:W2:Y:S02]  /*7890*/  SYNCS.PHASECHK.TRANS64.TRYWAIT P0, [R0+URZ+0x80], R3 ;  /* 0x00008003000075a7 */ /* 0x0022a400080011ff */
[----:B--2---:R-:W-:Y:S05]  /*78a0*/  @!P0 NANOSLEEP.SYNCS 0x989680 ;  /* 0x009896800000895d */ /* 0x004fea0003900000 */
[----:B------:R-:W2:Y:S02]  /*78b0*/  @!P0 SYNCS.PHASECHK.TRANS64 P0, [R0+URZ+0x80], R3 ;  /* 0x00008003000085a7 */ /* 0x000ea400080010ff */
[----:B--2---:R-:W-:Y:S05]  /*78c0*/  @!P0 BRA `(.L_x_144) ;  /* 0xfffffffc00f08947 */ /* 0x004fea000383ffff */
[----:B------:R-:W-:Y:S05]  /*78d0*/  BRA `(.L_x_51) ;  /* 0xffffffb000c47947 */ /* 0x000fea000383ffff */
.L_x_61:
[----:B-1----:R-:W-:-:S04]  /*78e0*/  MOV R4, UR6 ;  /* 0x0000000600047c02 */ /* 0x002fc80008000f00 */
[----:B------:R1:W2:Y:S03]  /*78f0*/  SYNCS.PHASECHK.TRANS64.TRYWAIT P0, [R4+URZ+0x8], R5 ;  /* 0x00000805040075a7 */ /* 0x0002a600080011ff */
[----:B--2---:R-:W-:Y:S05]  /*7900*/  @!P0 NANOSLEEP.SYNCS 0x989680 ;  /* 0x009896800000895d */ /* 0x004fea0003900000 */
[----:B------:R-:W2:Y:S02]  /*7910*/  @!P0 SYNCS.PHASECHK.TRANS64 P0, [R4+URZ+0x8], R5 ;  /* 0x00000805040085a7 */ /* 0x000ea400080010ff */
[----:B--2---:R-:W-:Y:S05]  /*7920*/  @!P0 BRA `(.L_x_61) ;  /* 0xfffffffc00ec8947 */ /* 0x004fea000383ffff */
[----:B------:R-:W-:Y:S05]  /*7930*/  BRA `(.L_x_60) ;  /* 0xffffffb400787947 */ /* 0x000fea000383ffff */
.L_x_63:
[----:B------:R-:W-:Y:S01]  /*7940*/  BSSY B0, `(.L_x_145) ;  /* 0x0000006000007945 */ /* 0x000fe20003800000 */
[----:B------:R-:W-:-:S07]  /*7950*/  MOV R15, 0xffffffff ;  /* 0xffffffff000f7802 */ /* 0x000fce0000000f00 */
[----:B-1---5:R-:W-:Y:S05]  /*7960*/  WARPSYNC.COLLECTIVE R15, `(.L_x_146) ;  /* 0x000000000f0c7348 */ /* 0x022fea0003c00000 */
[----:B------:R-:W-:Y:S02]  /*7970*/  ELECT P6, UR79, PT ;  /* 0x00000000004f782f */ /* 0x000fe400038c0000 */
[----:B------:R-:W-:Y:S01]  /*7980*/  MOV R14, UR79 ;  /* 0x0000004f000e7c02 */ /* 0x000fe20008000f00 */
[----:B-1---5:R-:W-:Y:S10]  /*7990*/  ENDCOLLECTIVE ;  /* 0x000000000000791b */ /* 0x022ff40003800000 */
.L_x_146:
[----:B------:R-:W-:Y:S05]  /*79a0*/  BSYNC B0 ;  /* 0x0000000000007941 */ /* 0x000fea0003800000 */
.L_x_145:
[----:B------:R-:W-:Y:S05]  /*79b0*/  BRA `(.L_x_147) ;  /* 0xffffffb400a87947 */ /* 0x000fea000383ffff */
.L_x_65:
[----:B-1----:R-:W-:-:S04]  /*79c0*/  MOV R2, UR6 ;  /* 0x0000000600027c02 */ /* 0x002fc80008000f00 */
[----:B------:R1:W2:Y:S03]  /*79d0*/  SYNCS.PHASECHK.TRANS64.TRYWAIT P0, [R2+URZ+0x8], R3 ;  /* 0x00000803020075a7 */ /* 0x0002a600080011ff */
[----:B--2---:R-:W-:Y:S05]  /*79e0*/  @!P0 NANOSLEEP.SYNCS 0x989680 ;  /* 0x009896800000895d */ /* 0x004fea0003900000 */
[----:B------:R-:W2:Y:S02]  /*79f0*/  @!P0 SYNCS.PHASECHK.TRANS64 P0, [R2+URZ+0x8], R3 ;  /* 0x00000803020085a7 */ /* 0x000ea400080010ff */
[----:B--2---:R-:W-:Y:S05]  /*7a00*/  @!P0 BRA `(.L_x_65) ;  /* 0xfffffffc00ec8947 */ /* 0x004fea000383ffff */
[----:B------:R-:W-:Y:S05]  /*7a10*/  BRA `(.L_x_64) ;  /* 0xffffffb400ac7947 */ /* 0x000fea000383ffff */
.L_x_66:
[----:B-1----:R1:W2:Y:S02]  /*7a20*/  SYNCS.PHASECHK.TRANS64.TRYWAIT P0, [R0+URZ+0x70], R5 ;  /* 0x00007005000075a7 */ /* 0x0022a400080011ff */
[----:B--2---:R-:W-:Y:S05]  /*7a30*/  @!P0 NANOSLEEP.SYNCS 0x989680 ;  /* 0x009896800000895d */ /* 0x004fea0003900000 */
[----:B------:R-:W2:Y:S02]  /*7a40*/  @!P0 SYNCS.PHASECHK.TRANS64 P0, [R0+URZ+0x70], R5 ;  /* 0x00007005000085a7 */ /* 0x000ea400080010ff */
[----:B--2---:R-:W-:Y:S05]  /*7a50*/  @!P0 BRA `(.L_x_66) ;  /* 0xfffffffc00f08947 */ /* 0x004fea000383ffff */
[----:B------:R-:W-:Y:S05]  /*7a60*/  BRA `(.L_x_148) ;  /* 0xffffffb800987947 */ /* 0x000fea000383ffff */
.L_x_68:
[----:B------:R-:W-:-:S07]  /*7a70*/  MOV R0, UR9 ;  /* 0x0000000900007c02 */ /* 0x000fce0008000f00 */
.L_x_149:
[----:B-1----:R1:W2:Y:S02]  /*7a80*/  SYNCS.PHASECHK.TRANS64.TRYWAIT P0, [R0+URZ+0xb0], R5 ;  /* 0x0000b005000075a7 */ /* 0x0022a400080011ff */
[----:B--2---:R-:W-:Y:S05]  /*7a90*/  @!P0 NANOSLEEP.SYNCS 0x989680 ;  /* 0x009896800000895d */ /* 0x004fea0003900000 */
[----:B------:R-:W2:Y:S02]  /*7aa0*/  @!P0 SYNCS.PHASECHK.TRANS64 P0, [R0+URZ+0xb0], R5 ;  /* 0x0000b005000085a7 */ /* 0x000ea400080010ff */
[----:B--2---:R-:W-:Y:S05]  /*7ab0*/  @!P0 BRA `(.L_x_149) ;  /* 0xfffffffc00f08947 */ /* 0x004fea000383ffff */
[----:B------:R-:W-:Y:S05]  /*7ac0*/  BRA `(.L_x_150) ;  /* 0xffffffb800e47947 */ /* 0x000fea000383ffff */
.L_x_71:
[----:B------:R-:W-:Y:S07]  /*7ad0*/  MOV R0, UR8 ;  /* 0x0000000800007c02 */ /* 0x000fee0008000f00 */
.L_x_151:
[----:B-1----:R1:W2:Y:S02]  /*7ae0*/  SYNCS.PHASECHK.TRANS64.TRYWAIT P0, [R0+URZ], R5 ;  /* 0x00000005000075a7 */ /* 0x0022a400080011ff */
[----:B--2---:R-:W-:Y:S05]  /*7af0*/  @!P0 NANOSLEEP.SYNCS 0x989680 ;  /* 0x009896800000895d */ /* 0x004fea0003900000 */
[----:B------:R-:W2:Y:S02]  /*7b00*/  @!P0 SYNCS.PHASECHK.TRANS64 P0, [R0+URZ], R5 ;  /* 0x00000005000085a7 */ /* 0x000ea400080010ff */
[----:B--2---:R-:W-:Y:S05]  /*7b10*/  @!P0 BRA `(.L_x_151) ;  /* 0xfffffffc00f08947 */ /* 0x004fea000383ffff */
[----:B------:R-:W-:Y:S05]  /*7b20*/  BRA `(.L_x_70) ;  /* 0xffffffb800f87947 */ /* 0x000fea000383ffff */
.L_x_75:
[----:B-1----:R-:W-:-:S07]  /*7b30*/  MOV R0, UR8 ;  /* 0x0000000800007c02 */ /* 0x002fce0008000f00 */
.L_x_152:
[----:B-1----:R1:W2:Y:S02]  /*7b40*/  SYNCS.PHASECHK.TRANS64.TRYWAIT P0, [R0+URZ], R3 ;  /* 0x00000003000075a7 */ /* 0x0022a400080011ff */
[----:B--2---:R-:W-:Y:S05]  /*7b50*/  @!P0 NANOSLEEP.SYNCS 0x989680 ;  /* 0x009896800000895d */ /* 0x004fea0003900000 */
[----:B------:R-:W2:Y:S02]  /*7b60*/  @!P0 SYNCS.PHASECHK.TRANS64 P0, [R0+URZ], R3 ;  /* 0x00000003000085a7 */ /* 0x000ea400080010ff */
[----:B--2---:R-:W-:Y:S05]  /*7b70*/  @!P0 BRA `(.L_x_152) ;  /* 0xfffffffc00f08947 */ /* 0x004fea000383ffff */
[----:B------:R-:W-:Y:S05]  /*7b80*/  BRA `(.L_x_153) ;  /* 0xffffffbc00ec7947 */ /* 0x000fea000383ffff */
.L_x_76:
[----:B------:R-:W-:-:S07]  /*7b90*/  MOV R0, UR8 ;  /* 0x0000000800007c02 */ /* 0x000fce0008000f00 */
.L_x_154:
[----:B-1----:R1:W2:Y:S02]  /*7ba0*/  SYNCS.PHASECHK.TRANS64.TRYWAIT P0, [R0+URZ], R3 ;  /* 0x00000003000075a7 */ /* 0x0022a400080011ff */
[----:B--2---:R-:W-:Y:S05]  /*7bb0*/  @!P0 NANOSLEEP.SYNCS 0x989680 ;  /* 0x009896800000895d */ /* 0x004fea0003900000 */
[----:B------:R-:W2:Y:S02]  /*7bc0*/  @!P0 SYNCS.PHASECHK.TRANS64 P0, [R0+URZ], R3 ;  /* 0x00000003000085a7 */ /* 0x000ea400080010ff */
[----:B--2---:R-:W-:Y:S05]  /*7bd0*/  @!P0 BRA `(.L_x_154) ;  /* 0xfffffffc00f08947 */ /* 0x004fea000383ffff */
[----:B------:R-:W-:Y:S05]  /*7be0*/  BRA `(.L_x_155) ;  /* 0xffffffbc00f87947 */ /* 0x000fea000383ffff */
.L_x_77:
[----:B------:R-:W-:-:S07]  /*7bf0*/  MOV R0, UR8 ;  /* 0x0000000800007c02 */ /* 0x000fce0008000f00 */
.L_x_156:
[----:B-1----:R1:W2:Y:S02]  /*7c00*/  SYNCS.PHASECHK.TRANS64.TRYWAIT P0, [R0+URZ], R3 ;  /* 0x00000003000075a7 */ /* 0x0022a400080011ff */
[----:B--2---:R-:W-:Y:S05]  /*7c10*/  @!P0 NANOSLEEP.SYNCS 0x989680 ;  /* 0x009896800000895d */ /* 0x004fea0003900000 */
[----:B------:R-:W2:Y:S02]  /*7c20*/  @!P0 SYNCS.PHASECHK.TRANS64 P0, [R0+URZ], R3 ;  /* 0x00000003000085a7 */ /* 0x000ea400080010ff */
[----:B--2---:R-:W-:Y:S05]  /*7c30*/  @!P0 BRA `(.L_x_156) ;  /* 0xfffffffc00f08947 */ /* 0x004fea000383ffff */
[----:B------:R-:W-:Y:S05]  /*7c40*/  BRA `(.L_x_157) ;  /* 0xffffffc000047947 */ /* 0x000fea000383ffff */
.L_x_80:
[----:B------:R-:W-:-:S07]  /*7c50*/  MOV R0, UR7 ;  /* 0x0000000700007c02 */ /* 0x000fce0008000f00 */
.L_x_158:
[----:B-1----:R1:W2:Y:S02]  /*7c60*/  SYNCS.PHASECHK.TRANS64.TRYWAIT P1, [R0+URZ+0xf0], R3 ;  /* 0x0000f003000075a7 */ /* 0x0022a400080211ff */
[----:B--2---:R-:W-:Y:S05]  /*7c70*/  @!P1 NANOSLEEP.SYNCS 0x989680 ;  /* 0x009896800000995d */ /* 0x004fea0003900000 */
[----:B------:R-:W2:Y:S02]  /*7c80*/  @!P1 SYNCS.PHASECHK.TRANS64 P1, [R0+URZ+0xf0], R3 ;  /* 0x0000f003000095a7 */ /* 0x000ea400080210ff */
[----:B--2---:R-:W-:Y:S05]  /*7c90*/  @!P1 BRA `(.L_x_158) ;  /* 0xfffffffc00f09947 */ /* 0x004fea000383ffff */
[----:B------:R-:W-:Y:S05]  /*7ca0*/  BRA `(.L_x_159) ;  /* 0xffffffc000507947 */ /* 0x000fea000383ffff */
.L_x_85:
[----:B--2---:R2:W4:Y:S02]  /*7cb0*/  SYNCS.PHASECHK.TRANS64.TRYWAIT P0, [R0+URZ+0x70], R3 ;  /* 0x00007003000075a7 */ /* 0x00452400080011ff */
[----:B----4-:R-:W-:Y:S05]  /*7cc0*/  @!P0 NANOSLEEP.SYNCS 0x989680 ;  /* 0x009896800000895d */ /* 0x010fea0003900000 */
[----:B------:R-:W4:Y:S02]  /*7cd0*/  @!P0 SYNCS.PHASECHK.TRANS64 P0, [R0+URZ+0x70], R3 ;  /* 0x00007003000085a7 */ /* 0x000f2400080010ff */
[----:B----4-:R-:W-:Y:S05]  /*7ce0*/  @!P0 BRA `(.L_x_85) ;  /* 0xfffffffc00f08947 */ /* 0x010fea000383ffff */
[----:B------:R-:W-:Y:S05]  /*7cf0*/  BRA `(.L_x_160) ;  /* 0xffffffc400547947 */ /* 0x000fea000383ffff */
.L_x_88:
[----:B------:R-:W-:Y:S07]  /*7d00*/  MOV R0, UR7 ;  /* 0x0000000700007c02 */ /* 0x000fee0008000f00 */
.L_x_161:
[----:B--2---:R2:W4:Y:S02]  /*7d10*/  SYNCS.PHASECHK.TRANS64.TRYWAIT P0, [R0+URZ+0x68], R3 ;  /* 0x00006803000075a7 */ /* 0x00452400080011ff */
[----:B----4-:R-:W-:Y:S05]  /*7d20*/  @!P0 NANOSLEEP.SYNCS 0x989680 ;  /* 0x009896800000895d */ /* 0x010fea0003900000 */
[----:B------:R-:W4:Y:S02]  /*7d30*/  @!P0 SYNCS.PHASECHK.TRANS64 P0, [R0+URZ+0x68], R3 ;  /* 0x00006803000085a7 */ /* 0x000f2400080010ff */
[----:B----4-:R-:W-:Y:S05]  /*7d40*/  @!P0 BRA `(.L_x_161) ;  /* 0xfffffffc00f08947 */ /* 0x010fea000383ffff */
[----:B------:R-:W-:Y:S05]  /*7d50*/  BRA `(.L_x_87) ;  /* 0xffffffc800347947 */ /* 0x000fea000383ffff */
.L_x_91:
[----:B------:R-:W-:Y:S07]  /*7d60*/  MOV R0, UR15 ;  /* 0x0000000f00007c02 */ /* 0x000fee0008000f00 */
.L_x_162:
[----:B-1----:R1:W2:Y:S02]  /*7d70*/  SYNCS.PHASECHK.TRANS64.TRYWAIT P0, [R0+URZ+0x48], R3 ;  /* 0x00004803000075a7 */ /* 0x0022a400080011ff */
[----:B--2---:R-:W-:Y:S05]  /*7d80*/  @!P0 NANOSLEEP.SYNCS 0x989680 ;  /* 0x009896800000895d */ /* 0x004fea0003900000 */
[----:B------:R-:W2:Y:S02]  /*7d90*/  @!P0 SYNCS.PHASECHK.TRANS64 P0, [R0+URZ+0x48], R3 ;  /* 0x00004803000085a7 */ /* 0x000ea400080010ff */
[----:B--2---:R-:W-:Y:S05]  /*7da0*/  @!P0 BRA `(.L_x_162) ;  /* 0xfffffffc00f08947 */ /* 0x004fea000383ffff */
[----:B------:R-:W-:Y:S05]  /*7db0*/  BRA `(.L_x_163) ;  /* 0xffffffc800ac7947 */ /* 0x000fea000383ffff */
.L_x_92:
[----:B------:R-:W-:Y:S07]  /*7dc0*/  MOV R3, UR13 ;  /* 0x0000000d00037c02 */ /* 0x000fee0008000f00 */
.L_x_164:
[----:B-1----:R1:W2:Y:S02]  /*7dd0*/  SYNCS.PHASECHK.TRANS64.TRYWAIT P0, [R3+URZ+0x48], R12 ;  /* 0x0000480c030075a7 */ /* 0x0022a400080011ff */
[----:B--2---:R-:W-:Y:S05]  /*7de0*/  @!P0 NANOSLEEP.SYNCS 0x989680 ;  /* 0x009896800000895d */ /* 0x004fea0003900000 */
[----:B------:R-:W2:Y:S02]  /*7df0*/  @!P0 SYNCS.PHASECHK.TRANS64 P0, [R3+URZ+0x48], R12 ;  /* 0x0000480c030085a7 */ /* 0x000ea400080010ff */
[----:B--2---:R-:W-:Y:S05]  /*7e00*/  @!P0 BRA `(.L_x_164) ;  /* 0xfffffffc00f08947 */ /* 0x004fea000383ffff */
[----:B------:R-:W-:Y:S05]  /*7e10*/  BRA `(.L_x_165) ;  /* 0xffffffcc00687947 */ /* 0x000fea000383ffff */
.L_x_94:
[----:B------:R-:W-:-:S07]  /*7e20*/  MOV R0, UR4 ;  /* 0x0000000400007c02 */ /* 0x000fce0008000f00 */
.L_x_166:
[----:B-1----:R1:W4:Y:S02]  /*7e30*/  SYNCS.PHASECHK.TRANS64.TRYWAIT P0, [R0+URZ], R3 ;  /* 0x00000003000075a7 */ /* 0x00232400080011ff */
[----:B----4-:R-:W-:Y:S05]  /*7e40*/  @!P0 NANOSLEEP.SYNCS 0x989680 ;  /* 0x009896800000895d */ /* 0x010fea0003900000 */
[----:B------:R-:W4:Y:S02]  /*7e50*/  @!P0 SYNCS.PHASECHK.TRANS64 P0, [R0+URZ], R3 ;  /* 0x00000003000085a7 */ /* 0x000f2400080010ff */
[----:B----4-:R-:W-:Y:S05]  /*7e60*/  @!P0 BRA `(.L_x_166) ;  /* 0xfffffffc00f08947 */ /* 0x010fea000383ffff */
[----:B------:R-:W-:Y:S05]  /*7e70*/  BRA `(.L_x_167) ;  /* 0xffffffd000107947 */ /* 0x000fea000383ffff */
.L_x_95:
[----:B------:R-:W-:-:S07]  /*7e80*/  MOV R0, UR4 ;  /* 0x0000000400007c02 */ /* 0x000fce0008000f00 */
.L_x_168:
[----:B-1----:R1:W4:Y:S02]  /*7e90*/  SYNCS.PHASECHK.TRANS64.TRYWAIT P0, [R0+URZ], R3 ;  /* 0x00000003000075a7 */ /* 0x00232400080011ff */
[----:B----4-:R-:W-:Y:S05]  /*7ea0*/  @!P0 NANOSLEEP.SYNCS 0x989680 ;  /* 0x009896800000895d */ /* 0x010fea0003900000 */
[----:B------:R-:W4:Y:S02]  /*7eb0*/  @!P0 SYNCS.PHASECHK.TRANS64 P0, [R0+URZ], R3 ;  /* 0x00000003000085a7 */ /* 0x000f2400080010ff */
[----:B----4-:R-:W-:Y:S05]  /*7ec0*/  @!P0 BRA `(.L_x_168) ;  /* 0xfffffffc00f08947 */ /* 0x010fea000383ffff */
[----:B------:R-:W-:Y:S05]  /*7ed0*/  BRA `(.L_x_169) ;  /* 0xffffffd0001c7947 */ /* 0x000fea000383ffff */
.L_x_97:
[----:B--2---:R2:W4:Y:S02]  /*7ee0*/  SYNCS.PHASECHK.TRANS64.TRYWAIT P0, [R0+URZ+0x70], R3 ;  /* 0x00007003000075a7 */ /* 0x00452400080011ff */
[----:B----4-:R-:W-:Y:S05]  /*7ef0*/  @!P0 NANOSLEEP.SYNCS 0x989680 ;  /* 0x009896800000895d */ /* 0x010fea0003900000 */
[----:B------:R-:W4:Y:S02]  /*7f00*/  @!P0 SYNCS.PHASECHK.TRANS64 P0, [R0+URZ+0x70], R3 ;  /* 0x00007003000085a7 */ /* 0x000f2400080010ff */
[----:B----4-:R-:W-:Y:S05]  /*7f10*/  @!P0 BRA `(.L_x_97) ;  /* 0xfffffffc00f08947 */ /* 0x010fea000383ffff */
[----:B------:R-:W-:Y:S05]  /*7f20*/  BRA `(.L_x_170) ;  /* 0xffffffd400007947 */ /* 0x000fea000383ffff */
.L_x_107:
[----:B-1----:R1:W3:Y:S02]  /*7f30*/  SYNCS.PHASECHK.TRANS64.TRYWAIT P1, [R0+URZ+0x30], R5 ;  /* 0x00003005000075a7 */ /* 0x0022e400080211ff */
[----:B---3--:R-:W-:Y:S05]  /*7f40*/  @!P1 NANOSLEEP.SYNCS 0x989680 ;  /* 0x009896800000995d */ /* 0x008fea0003900000 */
[----:B------:R-:W3:Y:S02]  /*7f50*/  @!P1 SYNCS.PHASECHK.TRANS64 P1, [R0+URZ+0x30], R5 ;  /* 0x00003005000095a7 */ /* 0x000ee400080210ff */
[----:B---3--:R-:W-:Y:S05]  /*7f60*/  @!P1 BRA `(.L_x_107) ;  /* 0xfffffffc00f09947 */ /* 0x008fea000383ffff */
[----:B------:R-:W-:Y:S05]  /*7f70*/  BRA `(.L_x_106) ;  /* 0xffffffe000187947 */ /* 0x000fea000383ffff */
.L_x_109:
[----:B-1----:R1:W4:Y:S02]  /*7f80*/  SYNCS.PHASECHK.TRANS64.TRYWAIT P0, [R76+URZ+0x90], R3 ;  /* 0x000090034c0075a7 */ /* 0x00232400080011ff */
[----:B----4-:R-:W-:Y:S05]  /*7f90*/  @!P0 NANOSLEEP.SYNCS 0x989680 ;  /* 0x009896800000895d */ /* 0x010fea0003900000 */
[----:B------:R-:W4:Y:S02]  /*7fa0*/  @!P0 SYNCS.PHASECHK.TRANS64 P0, [R76+URZ+0x90], R3 ;  /* 0x000090034c0085a7 */ /* 0x000f2400080010ff */
[----:B----4-:R-:W-:Y:S05]  /*7fb0*/  @!P0 BRA `(.L_x_109) ;  /* 0xfffffffc00f08947 */ /* 0x010fea000383ffff */
[----:B------:R-:W-:Y:S05]  /*7fc0*/  BRA `(.L_x_108) ;  /* 0xffffffe000487947 */ /* 0x000fea000383ffff */
.L_x_120:
[----:B--2---:R2:W3:Y:S02]  /*7fd0*/  SYNCS.PHASECHK.TRANS64.TRYWAIT P0, [R2+URZ+0x30], R83 ;  /* 0x00003053020075a7 */ /* 0x0044e400080011ff */
[----:B---3--:R-:W-:Y:S05]  /*7fe0*/  @!P0 NANOSLEEP.SYNCS 0x989680 ;  /* 0x009896800000895d */ /* 0x008fea0003900000 */
[----:B------:R-:W3:Y:S02]  /*7ff0*/  @!P0 SYNCS.PHASECHK.TRANS64 P0, [R2+URZ+0x30], R83 ;  /* 0x00003053020085a7 */ /* 0x000ee400080010ff */
[----:B---3--:R-:W-:Y:S05]  /*8000*/  @!P0 BRA `(.L_x_120) ;  /* 0xfffffffc00f08947 */ /* 0x008fea000383ffff */
[----:B------:R-:W-:Y:S05]  /*8010*/  BRA `(.L_x_119) ;  /* 0xffffffe8006c7947 */ /* 0x000fea000383ffff */
        .weak           $__internal_0_$__cuda_sm10x_tcgen05_guardrail_trap_col_being_dealloced_not_returned_by_alloc
        .type           $__internal_0_$__cuda_sm10x_tcgen05_guardrail_trap_col_being_dealloced_not_returned_by_alloc,@function
        .size           $__internal_0_$__cuda_sm10x_tcgen05_guardrail_trap_col_being_dealloced_not_returned_by_alloc,($__internal_1_$__cuda_sm10x_tcgen05_guardrail_trap_phase_invalid_during_alloc - $__internal_0_$__cuda_sm10x_tcgen05_guardrail_trap_col_being_dealloced_not_returned_by_alloc)
$__internal_0_$__cuda_sm10x_tcgen05_guardrail_trap_col_being_dealloced_not_returned_by_alloc:
[----:B------:R-:W-:Y:S05]  /*8020*/  BPT.TRAP 0x1 ;  /* 0x000000040000795c */ /* 0x000fea0000300000 */
[----:B------:R-:W-:-:S04]  /*8030*/  HFMA2 R3, -RZ, RZ, 0, 0 ;  /* 0x00000000ff037431 */ /* 0x000fc800000001ff */
[----:B------:R-:W-:Y:S05]  /*8040*/  RET.REL.NODEC R2 `(_ZN7cutlass13device_kernelINS_4gemm6kernel13GemmUniversalIN4cute5tupleIJiiiiEEENS1_10collective13CollectiveMmaINS1_35MainloopSm100TmaUmmaWarpSpecializedILi3ELi2ELi4ENS5_IJNS4_1CILi2EEENSA_ILi1EEESC_EEEEENS5_IJNSA_ILi128EEENSA_ILi64EEESG_EEENS_6half_tENS5_IJlSC_lEEESI_SJ_NS4_8TiledMMAINS4_8MMA_AtomIJNS4_26SM100_MMA_F16BF16_2x1SM_SSISI_SI_fLi128ELi64ELNS4_4UMMA5MajorE0ELSO_0ELNSN_7ScaleInE0ELSP_0EEEEEENS4_6LayoutINS5_IJSC_SC_SC_EEENS5_IJNSA_ILi0EEESU_SU_EEEEENS5_IJNS4_10UnderscoreESX_SX_EEEEENS4_18SM100_TMA_2SM_LOADENS4_14ComposedLayoutINS4_7SwizzleILi3ELi4ELi3EEENS4_18smem_ptr_flag_bitsILi16EEENSS_INS5_IJNSA_ILi8EEESG_EEENS5_IJSG_SC_EEEEEEEvNS4_8identityES10_S1A_vS1B_EENS_8epilogue10collective18CollectiveEpilogueINS1D_23Sm100TmaWarpSpecializedILi3ELi2ELi16ELb1ELb0EEEJNS5_IJSG_SG_SG_EEENS5_IJNSS_ISG_SC_EENSS_INS5_IJNSA_ILi16EEESB_EEENS5_IJSC_NSA_ILi32EEEEEEEEEEESI_SJ_SI_SJ_NS1D_6fusion15FusionCallbacksIS1H_NS1Q_17LinearCombinationISI_fSI_fLNS_15FloatRoundStyleE2EEES1I_S1P_JEEENS4_5SM1004TMEM4LOAD26SM100_TMEM_LOAD_32dp32b16xENS4_13SM90_TMA_LOADENS11_INS12_ILi1ELi4ELi3EEES15_NSS_INS5_IJS16_S1K_EEENS5_IJS1K_SC_EEEEEEENS4_39AutoVectorizingCopyWithAssumedAlignmentILi128EEENS4_14SM90_TMA_STOREES25_S27_S27_EEEvvEEEEvNT_6ParamsE) ;  /* 0xffffff7c02ec7950 */ /* 0x000fea0003c3ffff */
        .weak           $__internal_1_$__cuda_sm10x_tcgen05_guardrail_trap_phase_invalid_during_alloc
        .type           $__internal_1_$__cuda_sm10x_tcgen05_guardrail_trap_phase_invalid_during_alloc,@function
        .size           $__internal_1_$__cuda_sm10x_tcgen05_guardrail_trap_phase_invalid_during_alloc,($__internal_2_$__cuda_sm10x_tcgen05_guardrail_trap_unallocated_columns_being_dealloced - $__internal_1_$__cuda_sm10x_tcgen05_guardrail_trap_phase_invalid_during_alloc)
$__internal_1_$__cuda_sm10x_tcgen05_guardrail_trap_phase_invalid_during_alloc:
[----:B------:R-:W-:Y:S05]  /*8050*/  BPT.TRAP 0x1 ;  /* 0x000000040000795c */ /* 0x000fea0000300000 */
[----:B------:R-:W-:-:S04]  /*8060*/  MOV R3, 0x0 ;  /* 0x0000000000037802 */ /* 0x000fc80000000f00 */
[----:B------:R-:W-:Y:S05]  /*8070*/  RET.REL.NODEC R2 `(_ZN7cutlass13device_kernelINS_4gemm6kernel13GemmUniversalIN4cute5tupleIJiiiiEEENS1_10collective13CollectiveMmaINS1_35MainloopSm100TmaUmmaWarpSpecializedILi3ELi2ELi4ENS5_IJNS4_1CILi2EEENSA_ILi1EEESC_EEEEENS5_IJNSA_ILi128EEENSA_ILi64EEESG_EEENS_6half_tENS5_IJlSC_lEEESI_SJ_NS4_8TiledMMAINS4_8MMA_AtomIJNS4_26SM100_MMA_F16BF16_2x1SM_SSISI_SI_fLi128ELi64ELNS4_4UMMA5MajorE0ELSO_0ELNSN_7ScaleInE0ELSP_0EEEEEENS4_6LayoutINS5_IJSC_SC_SC_EEENS5_IJNSA_ILi0EEESU_SU_EEEEENS5_IJNS4_10UnderscoreESX_SX_EEEEENS4_18SM100_TMA_2SM_LOADENS4_14ComposedLayoutINS4_7SwizzleILi3ELi4ELi3EEENS4_18smem_ptr_flag_bitsILi16EEENSS_INS5_IJNSA_ILi8EEESG_EEENS5_IJSG_SC_EEEEEEEvNS4_8identityES10_S1A_vS1B_EENS_8epilogue10collective18CollectiveEpilogueINS1D_23Sm100TmaWarpSpecializedILi3ELi2ELi16ELb1ELb0EEEJNS5_IJSG_SG_SG_EEENS5_IJNSS_ISG_SC_EENSS_INS5_IJNSA_ILi16EEESB_EEENS5_IJSC_NSA_ILi32EEEEEEEEEEESI_SJ_SI_SJ_NS1D_6fusion15FusionCallbacksIS1H_NS1Q_17LinearCombinationISI_fSI_fLNS_15FloatRoundStyleE2EEES1I_S1P_JEEENS4_5SM1004TMEM4LOAD26SM100_TMEM_LOAD_32dp32b16xENS4_13SM90_TMA_LOADENS11_INS12_ILi1ELi4ELi3EEES15_NSS_INS5_IJS16_S1K_EEENS5_IJS1K_SC_EEEEEEENS4_39AutoVectorizingCopyWithAssumedAlignmentILi128EEENS4_14SM90_TMA_STOREES25_S27_S27_EEEvvEEEEvNT_6ParamsE) ;  /* 0xffffff7c02e07950 */ /* 0x000fea0003c3ffff */
        .weak           $__internal_2_$__cuda_sm10x_tcgen05_guardrail_trap_unallocated_columns_being_dealloced
        .type           $__internal_2_$__cuda_sm10x_tcgen05_guardrail_trap_unallocated_columns_being_dealloced,@function
        .size           $__internal_2_$__cuda_sm10x_tcgen05_guardrail_trap_unallocated_columns_being_dealloced,(.L_x_172 - $__internal_2_$__cuda_sm10x_tcgen05_guardrail_trap_unallocated_columns_being_dealloced)
$__internal_2_$__cuda_sm10x_tcgen05_guardrail_trap_unallocated_columns_being_dealloced:
[----:B------:R-:W-:Y:S05]  /*8080*/  BPT.TRAP 0x1 ;  /* 0x000000040000795c */ /* 0x000fea0000300000 */
[----:B------:R-:W-:-:S04]  /*8090*/  HFMA2 R3, -RZ, RZ, 0, 0 ;  /* 0x00000000ff037431 */ /* 0x000fc800000001ff */
[----:B------:R-:W-:Y:S05]  /*80a0*/  RET.REL.NODEC R2 `(_ZN7cutlass13device_kernelINS_4gemm6kernel13GemmUniversalIN4cute5tupleIJiiiiEEENS1_10collective13CollectiveMmaINS1_35MainloopSm100TmaUmmaWarpSpecializedILi3ELi2ELi4ENS5_IJNS4_1CILi2EEENSA_ILi1EEESC_EEEEENS5_IJNSA_ILi128EEENSA_ILi64EEESG_EEENS_6half_tENS5_IJlSC_lEEESI_SJ_NS4_8TiledMMAINS4_8MMA_AtomIJNS4_26SM100_MMA_F16BF16_2x1SM_SSISI_SI_fLi128ELi64ELNS4_4UMMA5MajorE0ELSO_0ELNSN_7ScaleInE0ELSP_0EEEEEENS4_6LayoutINS5_IJSC_SC_SC_EEENS5_IJNSA_ILi0EEESU_SU_EEEEENS5_IJNS4_10UnderscoreESX_SX_EEEEENS4_18SM100_TMA_2SM_LOADENS4_14ComposedLayoutINS4_7SwizzleILi3ELi4ELi3EEENS4_18smem_ptr_flag_bitsILi16EEENSS_INS5_IJNSA_ILi8EEESG_EEENS5_IJSG_SC_EEEEEEEvNS4_8identityES10_S1A_vS1B_EENS_8epilogue10collective18CollectiveEpilogueINS1D_23Sm100TmaWarpSpecializedILi3ELi2ELi16ELb1ELb0EEEJNS5_IJSG_SG_SG_EEENS5_IJNSS_ISG_SC_EENSS_INS5_IJNSA_ILi16EEESB_EEENS5_IJSC_NSA_ILi32EEEEEEEEEEESI_SJ_SI_SJ_NS1D_6fusion15FusionCallbacksIS1H_NS1Q_17LinearCombinationISI_fSI_fLNS_15FloatRoundStyleE2EEES1I_S1P_JEEENS4_5SM1004TMEM4LOAD26SM100_TMEM_LOAD_32dp32b16xENS4_13SM90_TMA_LOADENS11_INS12_ILi1ELi4ELi3EEES15_NSS_INS5_IJS16_S1K_EEENS5_IJS1K_SC_EEEEEEENS4_39AutoVectorizingCopyWithAssumedAlignmentILi128EEENS4_14SM90_TMA_STOREES25_S27_S27_EEEvvEEEEvNT_6ParamsE) ;  /* 0xffffff7c02d47950 */ /* 0x000fea0003c3ffff */
.L_x_171:
[----:B------:R-:W-:-:S00]  /*80b0*/  BRA `(.L_x_171) ;  /* 0xfffffffc00fc7947 */ /* 0x000fc0000383ffff */
[----:B------:R-:W-:-:S00]  /*80c0*/  NOP ;  /* 0x0000000000007918 */ /* 0x000fc00000000000 */
        /* <DEDUP_REMOVED lines=11> */
.L_x_172:


//--------------------- .nv.global.init           --------------------------
	.section	.nv.global.init,"aw",@progbits
.nv.global.init:
	.type		$str$27,@object
	.size		$str$27,($str$28 - $str$27)
$str$27:
        /*0000*/ 	.byte	0x28, 0x61, 0x64, 0x64, 0x72, 0x65, 0x73, 0x73, 0x20, 0x26, 0x20, 0x6d, 0x61, 0x73, 0x6b, 0x29
        /*0010*/ 	.byte	0x20, 0x3d, 0x3d, 0x20, 0x30, 0x00
	.type		$str$28,@object
	.size		$str$28,($str$26 - $str$28)
$str$28:
        /*0016*/ 	.byte	0x2f, 0x74, 0x6d, 0x70, 0x2f, 0x63, 0x75, 0x74, 0x6c, 0x61, 0x73, 0x73, 0x5f, 0x73, 0x77, 0x65
        /*0026*/ 	.byte	0x65, 0x70, 0x5f, 0x73, 0x72, 0x63, 0x2f, 0x69, 0x6e, 0x63, 0x6c, 0x75, 0x64, 0x65, 0x2f, 0x63
        /*0036*/ 	.byte	0x75, 0x74, 0x65, 0x2f, 0x70, 0x6f, 0x69, 0x6e, 0x74, 0x65, 0x72, 0x5f, 0x66, 0x6c, 0x61, 0x67
        /*0046*/ 	.byte	0x67, 0x65, 0x64, 0x2e, 0x68, 0x70, 0x70, 0x00
	.type		$str$26,@object
	.size		$str$26,($str$25 - $str$26)
$str$26:
        /*004e*/ 	.byte	0x2f, 0x74, 0x6d, 0x70, 0x2f, 0x63, 0x75, 0x74, 0x6c, 0x61, 0x73, 0x73, 0x5f, 0x73, 0x77, 0x65
        /*005e*/ 	.byte	0x65, 0x70, 0x5f, 0x73, 0x72, 0x63, 0x2f, 0x69, 0x6e, 0x63, 0x6c, 0x75, 0x64, 0x65, 0x2f, 0x63
        /*006e*/ 	.byte	0x75, 0x74, 0x65, 0x2f, 0x61, 0x74, 0x6f, 0x6d, 0x2f, 0x63, 0x6f, 0x70, 0x79, 0x5f, 0x74, 0x72
        /*007e*/ 	.byte	0x61, 0x69, 0x74, 0x73, 0x5f, 0x73, 0x6d, 0x31, 0x30, 0x30, 0x2e, 0x68, 0x70, 0x70, 0x00
	.type		$str$25,@object
	.size		$str$25,(__unnamed_1 - $str$25)
$str$25:
        /*008d*/ 	.byte	0x28, 0x28, 0x75, 0x69, 0x6e, 0x74, 0x33, 0x32, 0x5f, 0x74, 0x28, 0x74, 0x68, 0x72, 0x65, 0x61
        /*009d*/ 	.byte	0x64, 0x49, 0x64, 0x78, 0x2e, 0x78, 0x29, 0x20, 0x2f, 0x20, 0x33, 0x32, 0x29, 0x20, 0x25, 0x20
        /*00ad*/ 	.byte	0x34, 0x29, 0x20, 0x3d, 0x3d, 0x20, 0x28, 0x28, 0x28, 0x74, 0x6d, 0x65, 0x6d, 0x5f, 0x61, 0x64
        /*00bd*/ 	.byte	0x64, 0x72, 0x20, 0x3e, 0x3e, 0x20, 0x31, 0x36, 0x29, 0x20, 0x2f, 0x20, 0x33, 0x32, 0x29, 0x20
        /*00cd*/ 	.byte	0x25, 0x20, 0x34, 0x29, 0x00
	.type		__unnamed_1,@object
	.size		__unnamed_1,(__unnamed_2 - __unnamed_1)
__unnamed_1:
        /*00d2*/ 	.byte	0x61, 0x75, 0x74, 0x6f, 0x20, 0x63, 0x75, 0x74, 0x65, 0x3a, 0x3a, 0x61, 0x73, 0x5f, 0x70, 0x6f
        /* <DEDUP_REMOVED lines=24> */
        /*0262*/ 	.byte	0x34, 0x38, 0x3e, 0x3e, 0x3e, 0x3e, 0x5d, 0x00
	.type		__unnamed_2,@object
	.size		__unnamed_2,(.L_2 - __unnamed_2)
__unnamed_2:
        /* <DEDUP_REMOVED lines=40> */
        /*04ea*/ 	.byte	0x3a, 0x3a, 0x43, 0x3c, 0x30, 0x3e, 0x3e, 0x3e, 0x3e, 0x5d, 0x00
.L_2:


//--------------------- .nv.shared._ZN7cutlass13device_kernelINS_4gemm6kernel13GemmUniversalIN4cute5tupleIJiiiiEEENS1_10collective13CollectiveMmaINS1_35MainloopSm100TmaUmmaWarpSpecializedILi3ELi2ELi4ENS5_IJNS4_1CILi2EEENSA_ILi1EEESC_EEEEENS5_IJNSA_ILi128EEENSA_ILi64EEESG_EEENS_6half_tENS5_IJlSC_lEEESI_SJ_NS4_8TiledMMAINS4_8MMA_AtomIJNS4_26SM100_MMA_F16BF16_2x1SM_SSISI_SI_fLi128ELi64ELNS4_4UMMA5MajorE0ELSO_0ELNSN_7ScaleInE0ELSP_0EEEEEENS4_6LayoutINS5_IJSC_SC_SC_EEENS5_IJNSA_ILi0EEESU_SU_EEEEENS5_IJNS4_10UnderscoreESX_SX_EEEEENS4_18SM100_TMA_2SM_LOADENS4_14ComposedLayoutINS4_7SwizzleILi3ELi4ELi3EEENS4_18smem_ptr_flag_bitsILi16EEENSS_INS5_IJNSA_ILi8EEESG_EEENS5_IJSG_SC_EEEEEEEvNS4_8identityES10_S1A_vS1B_EENS_8epilogue10collective18CollectiveEpilogueINS1D_23Sm100TmaWarpSpecializedILi3ELi2ELi16ELb1ELb0EEEJNS5_IJSG_SG_SG_EEENS5_IJNSS_ISG_SC_EENSS_INS5_IJNSA_ILi16EEESB_EEENS5_IJSC_NSA_ILi32EEEEEEEEEEESI_SJ_SI_SJ_NS1D_6fusion15FusionCallbacksIS1H_NS1Q_17LinearCombinationISI_fSI_fLNS_15FloatRoundStyleE2EEES1I_S1P_JEEENS4_5SM1004TMEM4LOAD26SM100_TMEM_LOAD_32dp32b16xENS4_13SM90_TMA_LOADENS11_INS12_ILi1ELi4ELi3EEES15_NSS_INS5_IJS16_S1K_EEENS5_IJS1K_SC_EEEEEEENS4_39AutoVectorizingCopyWithAssumedAlignmentILi128EEENS4_14SM90_TMA_STOREES25_S27_S27_EEEvvEEEEvNT_6ParamsE --------------------------
	.section	.nv.shared._ZN7cutlass13device_kernelINS_4gemm6kernel13GemmUniversalIN4cute5tupleIJiiiiEEENS1_10collective13CollectiveMmaINS1_35MainloopSm100TmaUmmaWarpSpecializedILi3ELi2ELi4ENS5_IJNS4_1CILi2EEENSA_ILi1EEESC_EEEEENS5_IJNSA_ILi128EEENSA_ILi64EEESG_EEENS_6half_tENS5_IJlSC_lEEESI_SJ_NS4_8TiledMMAINS4_8MMA_AtomIJNS4_26SM100_MMA_F16BF16_2x1SM_SSISI_SI_fLi128ELi64ELNS4_4UMMA5MajorE0ELSO_0ELNSN_7ScaleInE0ELSP_0EEEEEENS4_6LayoutINS5_IJSC_SC_SC_EEENS5_IJNSA_ILi0EEESU_SU_EEEEENS5_IJNS4_10UnderscoreESX_SX_EEEEENS4_18SM100_TMA_2SM_LOADENS4_14ComposedLayoutINS4_7SwizzleILi3ELi4ELi3EEENS4_18smem_ptr_flag_bitsILi16EEENSS_INS5_IJNSA_ILi8EEESG_EEENS5_IJSG_SC_EEEEEEEvNS4_8identityES10_S1A_vS1B_EENS_8epilogue10collective18CollectiveEpilogueINS1D_23Sm100TmaWarpSpecializedILi3ELi2ELi16ELb1ELb0EEEJNS5_IJSG_SG_SG_EEENS5_IJNSS_ISG_SC_EENSS_INS5_IJNSA_ILi16EEESB_EEENS5_IJSC_NSA_ILi32EEEEEEEEEEESI_SJ_SI_SJ_NS1D_6fusion15FusionCallbacksIS1H_NS1Q_17LinearCombinationISI_fSI_fLNS_15FloatRoundStyleE2EEES1I_S1P_JEEENS4_5SM1004TMEM4LOAD26SM100_TMEM_LOAD_32dp32b16xENS4_13SM90_TMA_LOADENS11_INS12_ILi1ELi4ELi3EEES15_NSS_INS5_IJS16_S1K_EEENS5_IJS1K_SC_EEEEEEENS4_39AutoVectorizingCopyWithAssumedAlignmentILi128EEENS4_14SM90_TMA_STOREES25_S27_S27_EEEvvEEEEvNT_6ParamsE,"aw",@nobits
	.sectionflags	@""
	.align	16
	.zero		1024


//--------------------- .nv.shared.reserved.0     --------------------------
	.section	.nv.shared.reserved.0,"aw",@nobits
	.weak		__nv_reservedSMEM_offset_0_alias
	.size		__nv_reservedSMEM_offset_0_alias, 0, 64
	.other		__nv_reservedSMEM_offset_0_alias,@"STO_CUDA_RESERVED_SHARED STV_DEFAULT"
__nv_reservedSMEM_offset_0_alias:
	.zero		0
.nv.shared.reserved.0:
	.zero		64
	.weak		__nv_reservedSMEM_tcgen05_partition
	.type		__nv_reservedSMEM_tcgen05_partition,@object
	.size		__nv_reservedSMEM_tcgen05_partition,(.L_0 - __nv_reservedSMEM_tcgen05_partition)
__nv_reservedSMEM_tcgen05_partition:
	.zero		32
.L_0:


//--------------------- .nv.global                --------------------------
	.section	.nv.global,"aw",@nobits
.nv.global:
	.type		_ZN39_INTERNAL_e0e8ce15_4_k_cu_932fb59a_69464cute1_E,@object
	.size		_ZN39_INTERNAL_e0e8ce15_4_k_cu_932fb59a_69464cute1_E,(_ZN39_INTERNAL_e0e8ce15_4_k_cu_932fb59a_69464cuda3std3__45__cpo6cbeginE - _ZN39_INTERNAL_e0e8ce15_4_k_cu_932fb59a_69464cute1_E)
_ZN39_INTERNAL_e0e8ce15_4_k_cu_932fb59a_69464cute1_E:
	.zero		1
	.type		_ZN39_INTERNAL_e0e8ce15_4_k_cu_932fb59a_69464cuda3std3__45__cpo6cbeginE,@object
	.size		_ZN39_INTERNAL_e0e8ce15_4_k_cu_932fb59a_69464cuda3std3__45__cpo6cbeginE,(_ZN39_INTERNAL_e0e8ce15_4_k_cu_932fb59a_69464cuda3std3__48in_placeE - _ZN39_INTERNAL_e0e8ce15_4_k_cu_932fb59a_69464cuda3std3__45__cpo6cbeginE)
_ZN39_INTERNAL_e0e8ce15_4_k_cu_932fb59a_69464cuda3std3__45__cpo6cbeginE:
	.zero		1
	.type		_ZN39_INTERNAL_e0e8ce15_4_k_cu_932fb59a_69464cuda3std3__48in_placeE,@object
	.size		_ZN39_INTERNAL_e0e8ce15_4_k_cu_932fb59a_69464cuda3std3__48in_placeE,(_ZN39_INTERNAL_e0e8ce15_4_k_cu_932fb59a_69464cuda3std6ranges3__45__cpo9iter_moveE - _ZN39_INTERNAL_e0e8ce15_4_k_cu_932fb59a_69464cuda3std3__48in_placeE)
_ZN39_INTERNAL_e0e8ce15_4_k_cu_932fb59a_69464cuda3std3__48in_placeE:
	.zero		1
	.type		_ZN39_INTERNAL_e0e8ce15_4_k_cu_932fb59a_69464cuda3std6ranges3__45__cpo9iter_moveE,@object
	.size		_ZN39_INTERNAL_e0e8ce15_4_k_cu_932fb59a_69464cuda3std6ranges3__45__cpo9iter_moveE,(_ZN39_INTERNAL_e0e8ce15_4_k_cu_932fb59a_69464cuda3std3__45__cpo5beginE - _ZN39_INTERNAL_e0e8ce15_4_k_cu_932fb59a_69464cuda3std6ranges3__45__cpo9iter_moveE)
_ZN39_INTERNAL_e0e8ce15_4_k_cu_932fb59a_69464cuda3std6ranges3__45__cpo9iter_moveE:
	.zero		1
	.type		_ZN39_INTERNAL_e0e8ce15_4_k_cu_932fb59a_69464cuda3std3__45__cpo5beginE,@object
	.size		_ZN39_INTERNAL_e0e8ce15_4_k_cu_932fb59a_69464cuda3std3__45__cpo5beginE,(_ZN39_INTERNAL_e0e8ce15_4_k_cu_932fb59a_69464cuda3std3__441_GLOBAL__N__e0e8ce15_4_k_cu_932fb59a_69466ignoreE - _ZN39_INTERNAL_e0e8ce15_4_k_cu_932fb59a_69464cuda3std3__45__cpo5beginE)
_ZN39_INTERNAL_e0e8ce15_4_k_cu_932fb59a_69464cuda3std3__45__cpo5beginE:
	.zero		1
	.type		_ZN39_INTERNAL_e0e8ce15_4_k_cu_932fb59a_69464cuda3std3__441_GLOBAL__N__e0e8ce15_4_k_cu_932fb59a_69466ignoreE,@object
	.size		_ZN39_INTERNAL_e0e8ce15_4_k_cu_932fb59a_69464cuda3std3__441_GLOBAL__N__e0e8ce15_4_k_cu_932fb59a_69466ignoreE,(_ZN39_INTERNAL_e0e8ce15_4_k_cu_932fb59a_69464cute7productE - _ZN39_INTERNAL_e0e8ce15_4_k_cu_932fb59a_69464cuda3std3__441_GLOBAL__N__e0e8ce15_4_k_cu_932fb59a_69466ignoreE)
_ZN39_INTERNAL_e0e8ce15_4_k_cu_932fb59a_69464cuda3std3__441_GLOBAL__N__e0e8ce15_4_k_cu_932fb59a_69466ignoreE:
	.zero		1
	.type		_ZN39_INTERNAL_e0e8ce15_4_k_cu_932fb59a_69464cute7productE,@object
	.size		_ZN39_INTERNAL_e0e8ce15_4_k_cu_932fb59a_69464cute7productE,(_ZN39_INTERNAL_e0e8ce15_4_k_cu_932fb59a_69464cuda3std3__45__cpo3endE - _ZN39_INTERNAL_e0e8ce15_4_k_cu_932fb59a_69464cute7productE)
_ZN39_INTERNAL_e0e8ce15_4_k_cu_932fb59a_69464cute7productE:
	.zero		1
	.type		_ZN39_INTERNAL_e0e8ce15_4_k_cu_932fb59a_69464cuda3std3__45__cpo3endE,@object
	.size		_ZN39_INTERNAL_e0e8ce15_4_k_cu_932fb59a_69464cuda3std3__45__cpo3endE,(_ZN39_INTERNAL_e0e8ce15_4_k_cu_932fb59a_69464cuda3std3__419piecewise_constructE - _ZN39_INTERNAL_e0e8ce15_4_k_cu_932fb59a_69464cuda3std3__45__cpo3endE)
_ZN39_INTERNAL_e0e8ce15_4_k_cu_932fb59a_69464cuda3std3__45__cpo3endE:
	.zero		1
	.type		_ZN39_INTERNAL_e0e8ce15_4_k_cu_932fb59a_69464cuda3std3__419piecewise_constructE,@object
	.size		_ZN39_INTERNAL_e0e8ce15_4_k_cu_932fb59a_69464cuda3std3__419piecewise_constructE,(_ZN39_INTERNAL_e0e8ce15_4_k_cu_932fb59a_69464cuda3std3__45__cpo4cendE - _ZN39_INTERNAL_e0e8ce15_4_k_cu_932fb59a_69464cuda3std3__419piecewise_constructE)
_ZN39_INTERNAL_e0e8ce15_4_k_cu_932fb59a_69464cuda3std3__419piecewise_constructE:
	.zero		1
	.type		_ZN39_INTERNAL_e0e8ce15_4_k_cu_932fb59a_69464cuda3std3__45__cpo4cendE,@object
	.size		_ZN39_INTERNAL_e0e8ce15_4_k_cu_932fb59a_69464cuda3std3__45__cpo4cendE,(_ZN39_INTERNAL_e0e8ce15_4_k_cu_932fb59a_69464cuda3std6ranges3__45__cpo4swapE - _ZN39_INTERNAL_e0e8ce15_4_k_cu_932fb59a_69464cuda3std3__45__cpo4cendE)
_ZN39_INTERNAL_e0e8ce15_4_k_cu_932fb59a_69464cuda3std3__45__cpo4cendE:
	.zero		1
	.type		_ZN39_INTERNAL_e0e8ce15_4_k_cu_932fb59a_69464cuda3std6ranges3__45__cpo4swapE,@object
	.size		_ZN39_INTERNAL_e0e8ce15_4_k_cu_932fb59a_69464cuda3std6ranges3__45__cpo4swapE,(.L_10 - _ZN39_INTERNAL_e0e8ce15_4_k_cu_932fb59a_69464cuda3std6ranges3__45__cpo4swapE)
_ZN39_INTERNAL_e0e8ce15_4_k_cu_932fb59a_69464cuda3std6ranges3__45__cpo4swapE:
	.zero		1
.L_10:


//--------------------- .nv.constant0._ZN7cutlass13device_kernelINS_4gemm6kernel13GemmUniversalIN4cute5tupleIJiiiiEEENS1_10collective13CollectiveMmaINS1_35MainloopSm100TmaUmmaWarpSpecializedILi3ELi2ELi4ENS5_IJNS4_1CILi2EEENSA_ILi1EEESC_EEEEENS5_IJNSA_ILi128EEENSA_ILi64EEESG_EEENS_6half_tENS5_IJlSC_lEEESI_SJ_NS4_8TiledMMAINS4_8MMA_AtomIJNS4_26SM100_MMA_F16BF16_2x1SM_SSISI_SI_fLi128ELi64ELNS4_4UMMA5MajorE0ELSO_0ELNSN_7ScaleInE0ELSP_0EEEEEENS4_6LayoutINS5_IJSC_SC_SC_EEENS5_IJNSA_ILi0EEESU_SU_EEEEENS5_IJNS4_10UnderscoreESX_SX_EEEEENS4_18SM100_TMA_2SM_LOADENS4_14ComposedLayoutINS4_7SwizzleILi3ELi4ELi3EEENS4_18smem_ptr_flag_bitsILi16EEENSS_INS5_IJNSA_ILi8EEESG_EEENS5_IJSG_SC_EEEEEEEvNS4_8identityES10_S1A_vS1B_EENS_8epilogue10collective18CollectiveEpilogueINS1D_23Sm100TmaWarpSpecializedILi3ELi2ELi16ELb1ELb0EEEJNS5_IJSG_SG_SG_EEENS5_IJNSS_ISG_SC_EENSS_INS5_IJNSA_ILi16EEESB_EEENS5_IJSC_NSA_ILi32EEEEEEEEEEESI_SJ_SI_SJ_NS1D_6fusion15FusionCallbacksIS1H_NS1Q_17LinearCombinationISI_fSI_fLNS_15FloatRoundStyleE2EEES1I_S1P_JEEENS4_5SM1004TMEM4LOAD26SM100_TMEM_LOAD_32dp32b16xENS4_13SM90_TMA_LOADENS11_INS12_ILi1ELi4ELi3EEES15_NSS_INS5_IJS16_S1K_EEENS5_IJS1K_SC_EEEEEEENS4_39AutoVectorizingCopyWithAssumedAlignmentILi128EEENS4_14SM90_TMA_STOREES25_S27_S27_EEEvvEEEEvNT_6ParamsE --------------------------
	.section	.nv.constant0._ZN7cutlass13device_kernelINS_4gemm6kernel13GemmUniversalIN4cute5tupleIJiiiiEEENS1_10collective13CollectiveMmaINS1_35MainloopSm100TmaUmmaWarpSpecializedILi3ELi2ELi4ENS5_IJNS4_1CILi2EEENSA_ILi1EEESC_EEEEENS5_IJNSA_ILi128EEENSA_ILi64EEESG_EEENS_6half_tENS5_IJlSC_lEEESI_SJ_NS4_8TiledMMAINS4_8MMA_AtomIJNS4_26SM100_MMA_F16BF16_2x1SM_SSISI_SI_fLi128ELi64ELNS4_4UMMA5MajorE0ELSO_0ELNSN_7ScaleInE0ELSP_0EEEEEENS4_6LayoutINS5_IJSC_SC_SC_EEENS5_IJNSA_ILi0EEESU_SU_EEEEENS5_IJNS4_10UnderscoreESX_SX_EEEEENS4_18SM100_TMA_2SM_LOADENS4_14ComposedLayoutINS4_7SwizzleILi3ELi4ELi3EEENS4_18smem_ptr_flag_bitsILi16EEENSS_INS5_IJNSA_ILi8EEESG_EEENS5_IJSG_SC_EEEEEEEvNS4_8identityES10_S1A_vS1B_EENS_8epilogue10collective18CollectiveEpilogueINS1D_23Sm100TmaWarpSpecializedILi3ELi2ELi16ELb1ELb0EEEJNS5_IJSG_SG_SG_EEENS5_IJNSS_ISG_SC_EENSS_INS5_IJNSA_ILi16EEESB_EEENS5_IJSC_NSA_ILi32EEEEEEEEEEESI_SJ_SI_SJ_NS1D_6fusion15FusionCallbacksIS1H_NS1Q_17LinearCombinationISI_fSI_fLNS_15FloatRoundStyleE2EEES1I_S1P_JEEENS4_5SM1004TMEM4LOAD26SM100_TMEM_LOAD_32dp32b16xENS4_13SM90_TMA_LOADENS11_INS12_ILi1ELi4ELi3EEES15_NSS_INS5_IJS16_S1K_EEENS5_IJS1K_SC_EEEEEEENS4_39AutoVectorizingCopyWithAssumedAlignmentILi128EEENS4_14SM90_TMA_STOREES25_S27_S27_EEEvvEEEEvNT_6ParamsE,"a",@progbits
	.sectionflags	@""
	.align	4
.nv.constant0._ZN7cutlass13device_kernelINS_4gemm6kernel13GemmUniversalIN4cute5tupleIJiiiiEEENS1_10collective13CollectiveMmaINS1_35MainloopSm100TmaUmmaWarpSpecializedILi3ELi2ELi4ENS5_IJNS4_1CILi2EEENSA_ILi1EEESC_EEEEENS5_IJNSA_ILi128EEENSA_ILi64EEESG_EEENS_6half_tENS5_IJlSC_lEEESI_SJ_NS4_8TiledMMAINS4_8MMA_AtomIJNS4_26SM100_MMA_F16BF16_2x1SM_SSISI_SI_fLi128ELi64ELNS4_4UMMA5MajorE0ELSO_0ELNSN_7ScaleInE0ELSP_0EEEEEENS4_6LayoutINS5_IJSC_SC_SC_EEENS5_IJNSA_ILi0EEESU_SU_EEEEENS5_IJNS4_10UnderscoreESX_SX_EEEEENS4_18SM100_TMA_2SM_LOADENS4_14ComposedLayoutINS4_7SwizzleILi3ELi4ELi3EEENS4_18smem_ptr_flag_bitsILi16EEENSS_INS5_IJNSA_ILi8EEESG_EEENS5_IJSG_SC_EEEEEEEvNS4_8identityES10_S1A_vS1B_EENS_8epilogue10collective18CollectiveEpilogueINS1D_23Sm100TmaWarpSpecializedILi3ELi2ELi16ELb1ELb0EEEJNS5_IJSG_SG_SG_EEENS5_IJNSS_ISG_SC_EENSS_INS5_IJNSA_ILi16EEESB_EEENS5_IJSC_NSA_ILi32EEEEEEEEEEESI_SJ_SI_SJ_NS1D_6fusion15FusionCallbacksIS1H_NS1Q_17LinearCombinationISI_fSI_fLNS_15FloatRoundStyleE2EEES1I_S1P_JEEENS4_5SM1004TMEM4LOAD26SM100_TMEM_LOAD_32dp32b16xENS4_13SM90_TMA_LOADENS11_INS12_ILi1ELi4ELi3EEES15_NSS_INS5_IJS16_S1K_EEENS5_IJS1K_SC_EEEEEEENS4_39AutoVectorizingCopyWithAssumedAlignmentILi128EEENS4_14SM90_TMA_STOREES25_S27_S27_EEEvvEEEEvNT_6ParamsE:
	.zero		2944


//--------------------- SYMBOLS --------------------------

	.type		.nv.reservedSmem.offset0,@object
	.size		.nv.reservedSmem.offset0,0x4
	.type		.nv.reservedSmem.cap,@object
	.size		.nv.reservedSmem.cap,0x4
	.type		__assertfail,@function
